	.target	sm_100a

	.elftype	@"ET_EXEC"


//--------------------- .note.nv.tkinfo           --------------------------
	.section	.note.nv.tkinfo,"",@"SHT_NOTE"
	.sectionflags	@"SHF_NOTE_NV_TKINFO"
	.tkinfo
        /*0018*/ 	.word	0x00000002
        /*0030*/ 	.string	""
        /*0030*/ 	.string	"ptxas"
        /*0030*/ 	.string	"Cuda compilation tools, release 13.0, V13.0.88"
        /*0030*/ 	.string	"Build cuda_13.0.r13.0/compiler.36424714_0"
        /*0030*/ 	.string	"-arch sm_100a -m 64 "



//--------------------- .note.nv.cuinfo           --------------------------
	.section	.note.nv.cuinfo,"",@"SHT_NOTE"
	.sectionflags	@"SHF_NOTE_NV_CUINFO"
        /*0018*/ 	.short	0x0002
        /*001a*/ 	.short	0x0064
        /*001c*/ 	.short	0x0082
	.zero		2


//--------------------- .nv.info                  --------------------------
	.section	.nv.info,"",@"SHT_CUDA_INFO"
	.align	4


	//----- nvinfo : EIATTR_REGCOUNT
	.align		4
        /*0000*/ 	.byte	0x04, 0x2f
        /*0002*/ 	.short	(.L_19 - .L_18)
	.align		4
.L_18:
        /*0004*/ 	.word	index@(_ZN7cutlass13device_kernelINS_4gemm6kernel13GemmUniversalIN4cute5tupleIJiiiiEEENS1_10collective13CollectiveMmaINS1_35MainloopSm100TmaUmmaWarpSpecializedILi3ELi2ELi4ENS5_IJNS4_1CILi1EEESB_SB_EEEEENS5_IJNSA_ILi64EEESE_NSA_ILi128EEEEEEaNS5_IJlSB_lEEEaSH_NS4_8TiledMMAINS4_8MMA_AtomIJNS4_15SM100_MMA_S8_SSIaaiLi64ELi64ELNS4_4UMMA5MajorE0ELSM_0ELNSL_8SaturateE0EEEEEENS4_6LayoutISC_NS5_IJNSA_ILi0EEESR_SR_EEEEENS5_IJNS4_10UnderscoreESU_SU_EEEEENS4_13SM90_TMA_LOADENS4_14ComposedLayoutINS4_7SwizzleILi3ELi4ELi3EEENS4_18smem_ptr_flag_bitsILi8EEENSQ_INS5_IJNSA_ILi8EEESF_EEENS5_IJSF_SB_EEEEEEEvNS4_8identityESX_S17_vS18_EENS_8epilogue10collective18CollectiveEpilogueINS1A_23Sm100TmaWarpSpecializedILi1ELi1ELi32ELb0ELb0EEEJSG_NS5_IJNSQ_ISE_SB_EES1F_EEEaSH_aSH_NS1A_6fusion15FusionCallbacksIS1E_NS1H_17LinearCombinationIaiaiLNS_15FloatRoundStyleE2EEESG_S1G_JEEENS4_5SM1004TMEM4LOAD26SM100_TMEM_LOAD_16dp32b32xESX_NSY_INSZ_ILi2ELi4ELi3EEES12_NSQ_INS5_IJS13_SE_EEENS5_IJSE_SB_EEEEEEENS4_39AutoVectorizingCopyWithAssumedAlignmentILi128EEENS4_14SM90_TMA_STOREES1V_S1X_S1X_EEEvvEEEEvNT_6ParamsE)
        /*0008*/ 	.word	0x0000007b


	//----- nvinfo : EIATTR_FRAME_SIZE
	.align		4
.L_19:
        /*000c*/ 	.byte	0x04, 0x11
        /*000e*/ 	.short	(.L_21 - .L_20)
	.align		4
.L_20:
        /*0010*/ 	.word	index@($__internal_2_$__cuda_sm10x_tcgen05_guardrail_trap_unallocated_columns_being_dealloced)
        /*0014*/ 	.word	0x00000000


	//----- nvinfo : EIATTR_FRAME_SIZE
	.align		4
.L_21:
        /*0018*/ 	.byte	0x04, 0x11
        /*001a*/ 	.short	(.L_23 - .L_22)
	.align		4
.L_22:
        /*001c*/ 	.word	index@($__internal_1_$__cuda_sm10x_tcgen05_guardrail_trap_phase_invalid_during_alloc)
        /*0020*/ 	.word	0x00000000


	//----- nvinfo : EIATTR_FRAME_SIZE
	.align		4
.L_23:
        /*0024*/ 	.byte	0x04, 0x11
        /*0026*/ 	.short	(.L_25 - .L_24)
	.align		4
.L_24:
        /*0028*/ 	.word	index@($__internal_0_$__cuda_sm10x_tcgen05_guardrail_trap_col_being_dealloced_not_returned_by_alloc)
        /*002c*/ 	.word	0x00000000


	//----- nvinfo : EIATTR_FRAME_SIZE
	.align		4
.L_25:
        /*0030*/ 	.byte	0x04, 0x11
        /*0032*/ 	.short	(.L_27 - .L_26)
	.align		4
.L_26:
        /*0034*/ 	.word	index@(_ZN7cutlass13device_kernelINS_4gemm6kernel13GemmUniversalIN4cute5tupleIJiiiiEEENS1_10collective13CollectiveMmaINS1_35MainloopSm100TmaUmmaWarpSpecializedILi3ELi2ELi4ENS5_IJNS4_1CILi1EEESB_SB_EEEEENS5_IJNSA_ILi64EEESE_NSA_ILi128EEEEEEaNS5_IJlSB_lEEEaSH_NS4_8TiledMMAINS4_8MMA_AtomIJNS4_15SM100_MMA_S8_SSIaaiLi64ELi64ELNS4_4UMMA5MajorE0ELSM_0ELNSL_8SaturateE0EEEEEENS4_6LayoutISC_NS5_IJNSA_ILi0EEESR_SR_EEEEENS5_IJNS4_10UnderscoreESU_SU_EEEEENS4_13SM90_TMA_LOADENS4_14ComposedLayoutINS4_7SwizzleILi3ELi4ELi3EEENS4_18smem_ptr_flag_bitsILi8EEENSQ_INS5_IJNSA_ILi8EEESF_EEENS5_IJSF_SB_EEEEEEEvNS4_8identityESX_S17_vS18_EENS_8epilogue10collective18CollectiveEpilogueINS1A_23Sm100TmaWarpSpecializedILi1ELi1ELi32ELb0ELb0EEEJSG_NS5_IJNSQ_ISE_SB_EES1F_EEEaSH_aSH_NS1A_6fusion15FusionCallbacksIS1E_NS1H_17LinearCombinationIaiaiLNS_15FloatRoundStyleE2EEESG_S1G_JEEENS4_5SM1004TMEM4LOAD26SM100_TMEM_LOAD_16dp32b32xESX_NSY_INSZ_ILi2ELi4ELi3EEES12_NSQ_INS5_IJS13_SE_EEENS5_IJSE_SB_EEEEEEENS4_39AutoVectorizingCopyWithAssumedAlignmentILi128EEENS4_14SM90_TMA_STOREES1V_S1X_S1X_EEEvvEEEEvNT_6ParamsE)
        /*0038*/ 	.word	0x00000000


	//----- nvinfo : EIATTR_MIN_STACK_SIZE
	.align		4
.L_27:
        /*003c*/ 	.byte	0x04, 0x12
        /*003e*/ 	.short	(.L_29 - .L_28)
	.align		4
.L_28:
        /*0040*/ 	.word	index@(_ZN7cutlass13device_kernelINS_4gemm6kernel13GemmUniversalIN4cute5tupleIJiiiiEEENS1_10collective13CollectiveMmaINS1_35MainloopSm100TmaUmmaWarpSpecializedILi3ELi2ELi4ENS5_IJNS4_1CILi1EEESB_SB_EEEEENS5_IJNSA_ILi64EEESE_NSA_ILi128EEEEEEaNS5_IJlSB_lEEEaSH_NS4_8TiledMMAINS4_8MMA_AtomIJNS4_15SM100_MMA_S8_SSIaaiLi64ELi64ELNS4_4UMMA5MajorE0ELSM_0ELNSL_8SaturateE0EEEEEENS4_6LayoutISC_NS5_IJNSA_ILi0EEESR_SR_EEEEENS5_IJNS4_10UnderscoreESU_SU_EEEEENS4_13SM90_TMA_LOADENS4_14ComposedLayoutINS4_7SwizzleILi3ELi4ELi3EEENS4_18smem_ptr_flag_bitsILi8EEENSQ_INS5_IJNSA_ILi8EEESF_EEENS5_IJSF_SB_EEEEEEEvNS4_8identityESX_S17_vS18_EENS_8epilogue10collective18CollectiveEpilogueINS1A_23Sm100TmaWarpSpecializedILi1ELi1ELi32ELb0ELb0EEEJSG_NS5_IJNSQ_ISE_SB_EES1F_EEEaSH_aSH_NS1A_6fusion15FusionCallbacksIS1E_NS1H_17LinearCombinationIaiaiLNS_15FloatRoundStyleE2EEESG_S1G_JEEENS4_5SM1004TMEM4LOAD26SM100_TMEM_LOAD_16dp32b32xESX_NSY_INSZ_ILi2ELi4ELi3EEES12_NSQ_INS5_IJS13_SE_EEENS5_IJSE_SB_EEEEEEENS4_39AutoVectorizingCopyWithAssumedAlignmentILi128EEENS4_14SM90_TMA_STOREES1V_S1X_S1X_EEEvvEEEEvNT_6ParamsE)
        /*0044*/ 	.word	0x00000000
.L_29:


//--------------------- .nv.compat                --------------------------
	.section	.nv.compat,"",@"SHT_CUDA_COMPAT_INFO"
	.align	4
        /*0000*/ 	.byte	0x02, 0x09, 0x01, 0x00, 0x02, 0x02, 0x03, 0x00, 0x02, 0x05, 0x06, 0x00, 0x03, 0x07, 0x01, 0x01
        /*0010*/ 	.byte	0x02, 0x03, 0x01, 0x00, 0x02, 0x06, 0x01, 0x00, 0x04, 0x0b, 0x08, 0x00, 0x01, 0x00, 0x00, 0x00
        /*0020*/ 	.byte	0x00, 0x00, 0x00, 0x00


//--------------------- .nv.info._ZN7cutlass13device_kernelINS_4gemm6kernel13GemmUniversalIN4cute5tupleIJiiiiEEENS1_10collective13CollectiveMmaINS1_35MainloopSm100TmaUmmaWarpSpecializedILi3ELi2ELi4ENS5_IJNS4_1CILi1EEESB_SB_EEEEENS5_IJNSA_ILi64EEESE_NSA_ILi128EEEEEEaNS5_IJlSB_lEEEaSH_NS4_8TiledMMAINS4_8MMA_AtomIJNS4_15SM100_MMA_S8_SSIaaiLi64ELi64ELNS4_4UMMA5MajorE0ELSM_0ELNSL_8SaturateE0EEEEEENS4_6LayoutISC_NS5_IJNSA_ILi0EEESR_SR_EEEEENS5_IJNS4_10UnderscoreESU_SU_EEEEENS4_13SM90_TMA_LOADENS4_14ComposedLayoutINS4_7SwizzleILi3ELi4ELi3EEENS4_18smem_ptr_flag_bitsILi8EEENSQ_INS5_IJNSA_ILi8EEESF_EEENS5_IJSF_SB_EEEEEEEvNS4_8identityESX_S17_vS18_EENS_8epilogue10collective18CollectiveEpilogueINS1A_23Sm100TmaWarpSpecializedILi1ELi1ELi32ELb0ELb0EEEJSG_NS5_IJNSQ_ISE_SB_EES1F_EEEaSH_aSH_NS1A_6fusion15FusionCallbacksIS1E_NS1H_17LinearCombinationIaiaiLNS_15FloatRoundStyleE2EEESG_S1G_JEEENS4_5SM1004TMEM4LOAD26SM100_TMEM_LOAD_16dp32b32xESX_NSY_INSZ_ILi2ELi4ELi3EEES12_NSQ_INS5_IJS13_SE_EEENS5_IJSE_SB_EEEEEEENS4_39AutoVectorizingCopyWithAssumedAlignmentILi128EEENS4_14SM90_TMA_STOREES1V_S1X_S1X_EEEvvEEEEvNT_6ParamsE --------------------------
	.section	.nv.info._ZN7cutlass13device_kernelINS_4gemm6kernel13GemmUniversalIN4cute5tupleIJiiiiEEENS1_10collective13CollectiveMmaINS1_35MainloopSm100TmaUmmaWarpSpecializedILi3ELi2ELi4ENS5_IJNS4_1CILi1EEESB_SB_EEEEENS5_IJNSA_ILi64EEESE_NSA_ILi128EEEEEEaNS5_IJlSB_lEEEaSH_NS4_8TiledMMAINS4_8MMA_AtomIJNS4_15SM100_MMA_S8_SSIaaiLi64ELi64ELNS4_4UMMA5MajorE0ELSM_0ELNSL_8SaturateE0EEEEEENS4_6LayoutISC_NS5_IJNSA_ILi0EEESR_SR_EEEEENS5_IJNS4_10UnderscoreESU_SU_EEEEENS4_13SM90_TMA_LOADENS4_14ComposedLayoutINS4_7SwizzleILi3ELi4ELi3EEENS4_18smem_ptr_flag_bitsILi8EEENSQ_INS5_IJNSA_ILi8EEESF_EEENS5_IJSF_SB_EEEEEEEvNS4_8identityESX_S17_vS18_EENS_8epilogue10collective18CollectiveEpilogueINS1A_23Sm100TmaWarpSpecializedILi1ELi1ELi32ELb0ELb0EEEJSG_NS5_IJNSQ_ISE_SB_EES1F_EEEaSH_aSH_NS1A_6fusion15FusionCallbacksIS1E_NS1H_17LinearCombinationIaiaiLNS_15FloatRoundStyleE2EEESG_S1G_JEEENS4_5SM1004TMEM4LOAD26SM100_TMEM_LOAD_16dp32b32xESX_NSY_INSZ_ILi2ELi4ELi3EEES12_NSQ_INS5_IJS13_SE_EEENS5_IJSE_SB_EEEEEEENS4_39AutoVectorizingCopyWithAssumedAlignmentILi128EEENS4_14SM90_TMA_STOREES1V_S1X_S1X_EEEvvEEEEvNT_6ParamsE,"",@"SHT_CUDA_INFO"
	.sectionflags	@""
	.align	4


	//----- nvinfo : EIATTR_CUDA_API_VERSION
	.align		4
        /*0000*/ 	.byte	0x04, 0x37
        /*0002*/ 	.short	(.L_31 - .L_30)
.L_30:
        /*0004*/ 	.word	0x00000082


	//----- nvinfo : EIATTR_KPARAM_INFO
	.align		4
.L_31:
        /*0008*/ 	.byte	0x04, 0x17
        /*000a*/ 	.short	(.L_33 - .L_32)
.L_32:
        /*000c*/ 	.word	0x00000000
        /*0010*/ 	.short	0x0000
        /*0012*/ 	.short	0x0000
        /*0014*/ 	.byte	0x00, 0xf0, 0x01, 0x20


	//----- nvinfo : EIATTR_AT_ENTRY_FRAGMENTS
	.align		4
.L_33:
        /*0018*/ 	.byte	0x04, 0x4f
        /*001a*/ 	.short	(.L_35 - .L_34)


	//   ....[0]....
.L_34:
        /*001c*/ 	.word	0x00000006


	//----- nvinfo : EIATTR_RESERVED_SMEM_USED
	.align		4
.L_35:
        /*0020*/ 	.byte	0x01, 0x41
	.zero		2


	//----- nvinfo : EIATTR_SPARSE_MMA_MASK
	.align		4
        /*0024*/ 	.byte	0x03, 0x50
        /*0026*/ 	.short	0x0000


	//----- nvinfo : EIATTR_TCGEN05_1CTA_USED
	.align		4
        /*0028*/ 	.byte	0x01, 0x51
	.zero		2


	//----- nvinfo : EIATTR_MAXREG_COUNT
	.align		4
        /*002c*/ 	.byte	0x03, 0x1b
        /*002e*/ 	.short	0x00ff


	//----- nvinfo : EIATTR_NUM_BARRIERS
	.align		4
        /*0030*/ 	.byte	0x02, 0x4c
        /*0032*/ 	.byte	0x07
	.zero		1


	//----- nvinfo : EIATTR_EXTERNS
	.align		4
        /*0034*/ 	.byte	0x04, 0x0f
        /*0036*/ 	.short	(.L_37 - .L_36)


	//   ....[0]....
	.align		4
.L_36:
        /*0038*/ 	.word	index@(__assertfail)


	//----- nvinfo : EIATTR_MERCURY_ISA_VERSION
	.align		4
.L_37:
        /*003c*/ 	.byte	0x03, 0x5f
        /*003e*/ 	.short	0x0101


	//----- nvinfo : EIATTR_INT_WARP_WIDE_INSTR_OFFSETS
	.align		4
        /*0040*/ 	.byte	0x04, 0x31
        /*0042*/ 	.short	(.L_39 - .L_38)


	//   ....[0]....
.L_38:
        /*0044*/ 	.word	0x00001d40


	//   ....[1]....
        /*0048*/ 	.word	0x00003760


	//   ....[2]....
        /*004c*/ 	.word	0x00003780


	//   ....[3]....
        /*0050*/ 	.word	0x000037b0


	//   ....[4]....
        /*0054*/ 	.word	0x000041c0


	//   ....[5]....
        /*0058*/ 	.word	0x000042b0


	//----- nvinfo : EIATTR_COOP_GROUP_MASK_REGIDS
	.align		4
.L_39:
        /*005c*/ 	.byte	0x04, 0x29
        /*005e*/ 	.short	(.L_41 - .L_40)


	//   ....[0]....
.L_40:
        /*0060*/ 	.word	0xffffffff


	//   ....[1]....
        /*0064*/ 	.word	0xffffffff


	//   ....[2]....
        /*0068*/ 	.word	0xffffffff


	//   ....[3]....
        /*006c*/ 	.word	0xffffffff


	//   ....[4]....
        /*0070*/ 	.word	0xffffffff


	//   ....[5]....
        /*0074*/ 	.word	0xffffffff


	//   ....[6]....
        /*0078*/ 	.word	0xffffffff


	//   ....[7]....
        /*007c*/ 	.word	0xffffffff


	//   ....[8]....
        /*0080*/ 	.word	0xffffffff


	//   ....[9]....
        /*0084*/ 	.word	0xffffffff


	//   ....[10]....
        /*0088*/ 	.word	0xffffffff


	//   ....[11]....
        /*008c*/ 	.word	0xffffffff


	//   ....[12]....
        /*0090*/ 	.word	0xffffffff


	//----- nvinfo : EIATTR_COOP_GROUP_INSTR_OFFSETS
	.align		4
.L_41:
        /*0094*/ 	.byte	0x04, 0x28
        /*0096*/ 	.short	(.L_43 - .L_42)


	//   ....[0]....
.L_42:
        /*0098*/ 	.word	0x00000090


	//   ....[1]....
        /*009c*/ 	.word	0x000004d0


	//   ....[2]....
        /*00a0*/ 	.word	0x00000620


	//   ....[3]....
        /*00a4*/ 	.word	0x00000760


	//   ....[4]....
        /*00a8*/ 	.word	0x00000860


	//   ....[5]....
        /*00ac*/ 	.word	0x000009d0


	//   ....[6]....
        /*00b0*/ 	.word	0x00000b70


	//   ....[7]....
        /*00b4*/ 	.word	0x00001c20


	//   ....[8]....
        /*00b8*/ 	.word	0x00002970


	//   ....[9]....
        /*00bc*/ 	.word	0x00002b80


	//   ....[10]....
        /*00c0*/ 	.word	0x00002bb0


	//   ....[11]....
        /*00c4*/ 	.word	0x00003640


	//   ....[12]....
        /*00c8*/ 	.word	0x00003870


	//----- nvinfo : EIATTR_VRC_CTA_INIT_COUNT
	.align		4
.L_43:
        /*00cc*/ 	.byte	0x02, 0x4a
        /*00ce*/ 	.byte	0x80
	.zero		1


	//----- nvinfo : EIATTR_SYSCALL_OFFSETS
	.align		4
        /*00d0*/ 	.byte	0x04, 0x46
        /*00d2*/ 	.short	(.L_45 - .L_44)


	//   ....[0]....
.L_44:
        /*00d4*/ 	.word	0x00004cd0


	//   ....[1]....
        /*00d8*/ 	.word	0x00004e10


	//   ....[2]....
        /*00dc*/ 	.word	0x00005570


	//----- nvinfo : EIATTR_MBARRIER_INSTR_OFFSETS
	.align		4
.L_45:
        /*00e0*/ 	.byte	0x04, 0x39
        /*00e2*/ 	.short	(.L_47 - .L_46)


	//   ....[0]....
.L_46:
        /*00e4*/ 	.word	0x000005b0
        /*00e8*/ 	.word	0x000000ff
        /*00ec*/ 	.word	0x00000000
        /*00f0*/ 	.short	0x0100
        /*00f2*/ 	.byte	0x05
	.zero		1


	//   ....[1]....
        /*00f4*/ 	.word	0x000005c0
        /*00f8*/ 	.word	0x000000ff
        /*00fc*/ 	.word	0x00000018
        /*0100*/ 	.short	0x0100
        /*0102*/ 	.byte	0x05
	.zero		1


	//   ....[2]....
        /*0104*/ 	.word	0x000005d0
        /*0108*/ 	.word	0x000000ff
        /*010c*/ 	.word	0x00000008
        /*0110*/ 	.short	0x0100
        /*0112*/ 	.byte	0x05
	.zero		1


	//   ....[3]....
        /*0114*/ 	.word	0x000005e0
        /*0118*/ 	.word	0x000000ff
        /*011c*/ 	.word	0x00000020
        /*0120*/ 	.short	0x0100
        /*0122*/ 	.byte	0x05
	.zero		1


	//   ....[4]....
        /*0124*/ 	.word	0x000005f0
        /*0128*/ 	.word	0x000000ff
        /*012c*/ 	.word	0x00000010
        /*0130*/ 	.short	0x0100
        /*0132*/ 	.byte	0x05
	.zero		1


	//   ....[5]....
        /*0134*/ 	.word	0x00000600
        /*0138*/ 	.word	0x000000ff
        /*013c*/ 	.word	0x00000028
        /*0140*/ 	.short	0x0100
        /*0142*/ 	.byte	0x05
	.zero		1


	//   ....[6]....
        /*0144*/ 	.word	0x00000730
        /*0148*/ 	.word	0x000000ff
        /*014c*/ 	.word	0x00000030
        /*0150*/ 	.short	0x0100
        /*0152*/ 	.byte	0x06
	.zero		1


	//   ....[7]....
        /*0154*/ 	.word	0x00000740
        /*0158*/ 	.word	0x000000ff
        /*015c*/ 	.word	0x00000038
        /*0160*/ 	.short	0x0100
        /*0162*/ 	.byte	0x06
	.zero		1


	//   ....[8]....
        /*0164*/ 	.word	0x00000830
        /*0168*/ 	.word	0x000000ff
        /*016c*/ 	.word	0x00000040
        /*0170*/ 	.short	0x0100
        /*0172*/ 	.byte	0x05
	.zero		1


	//   ....[9]....
        /*0174*/ 	.word	0x00000840
        /*0178*/ 	.word	0x000000ff
        /*017c*/ 	.word	0x00000048
        /*0180*/ 	.short	0x0100
        /*0182*/ 	.byte	0x05
	.zero		1


	//   ....[10]....
        /*0184*/ 	.word	0x00000980
        /*0188*/ 	.word	0x000000ff
        /*018c*/ 	.word	0x00000050
        /*0190*/ 	.short	0x0100
        /*0192*/ 	.byte	0x05
	.zero		1


	//   ....[11]....
        /*0194*/ 	.word	0x00000990
        /*0198*/ 	.word	0x000000ff
        /*019c*/ 	.word	0x00000060
        /*01a0*/ 	.short	0x0100
        /*01a2*/ 	.byte	0x05
	.zero		1


	//   ....[12]....
        /*01a4*/ 	.word	0x000009a0
        /*01a8*/ 	.word	0x000000ff
        /*01ac*/ 	.word	0x00000058
        /*01b0*/ 	.short	0x0100
        /*01b2*/ 	.byte	0x05
	.zero		1


	//   ....[13]....
        /*01b4*/ 	.word	0x000009b0
        /*01b8*/ 	.word	0x000000ff
        /*01bc*/ 	.word	0x00000068
        /*01c0*/ 	.short	0x0100
        /*01c2*/ 	.byte	0x05
	.zero		1


	//   ....[14]....
        /*01c4*/ 	.word	0x00000ae0
        /*01c8*/ 	.word	0x000000ff
        /*01cc*/ 	.word	0x00000070
        /*01d0*/ 	.short	0x0100
        /*01d2*/ 	.byte	0x06
	.zero		1


	//   ....[15]....
        /*01d4*/ 	.word	0x00000af0
        /*01d8*/ 	.word	0x000000ff
        /*01dc*/ 	.word	0x00000090
        /*01e0*/ 	.short	0x0100
        /*01e2*/ 	.byte	0x06
	.zero		1


	//   ....[16]....
        /*01e4*/ 	.word	0x00000b00
        /*01e8*/ 	.word	0x000000ff
        /*01ec*/ 	.word	0x00000078
        /*01f0*/ 	.short	0x0100
        /*01f2*/ 	.byte	0x06
	.zero		1


	//   ....[17]....
        /*01f4*/ 	.word	0x00000b10
        /*01f8*/ 	.word	0x000000ff
        /*01fc*/ 	.word	0x00000098
        /*0200*/ 	.short	0x0100
        /*0202*/ 	.byte	0x06
	.zero		1


	//   ....[18]....
        /*0204*/ 	.word	0x00000b20
        /*0208*/ 	.word	0x000000ff
        /*020c*/ 	.word	0x00000080
        /*0210*/ 	.short	0x0100
        /*0212*/ 	.byte	0x06
	.zero		1


	//   ....[19]....
        /*0214*/ 	.word	0x00000b30
        /*0218*/ 	.word	0x000000ff
        /*021c*/ 	.word	0x000000a0
        /*0220*/ 	.short	0x0100
        /*0222*/ 	.byte	0x06
	.zero		1


	//   ....[20]....
        /*0224*/ 	.word	0x00000b40
        /*0228*/ 	.word	0x000000ff
        /*022c*/ 	.word	0x00000088
        /*0230*/ 	.short	0x0100
        /*0232*/ 	.byte	0x06
	.zero		1


	//   ....[21]....
        /*0234*/ 	.word	0x00000b50
        /*0238*/ 	.word	0x000000ff
        /*023c*/ 	.word	0x000000a8
        /*0240*/ 	.short	0x0100
        /*0242*/ 	.byte	0x06
	.zero		1


	//   ....[22]....
        /*0244*/ 	.word	0x00000c40
        /*0248*/ 	.word	0x000000ff
        /*024c*/ 	.word	0x000000b0
        /*0250*/ 	.short	0x0100
        /*0252*/ 	.byte	0x05
	.zero		1


	//   ....[23]....
        /*0254*/ 	.word	0x00000c50
        /*0258*/ 	.word	0x000000ff
        /*025c*/ 	.word	0x000000c0
        /*0260*/ 	.short	0x0100
        /*0262*/ 	.byte	0x05
	.zero		1


	//   ....[24]....
        /*0264*/ 	.word	0x00000c60
        /*0268*/ 	.word	0x000000ff
        /*026c*/ 	.word	0x000000b8
        /*0270*/ 	.short	0x0100
        /*0272*/ 	.byte	0x05
	.zero		1


	//   ....[25]....
        /*0274*/ 	.word	0x00000c70
        /*0278*/ 	.word	0x000000ff
        /*027c*/ 	.word	0x000000c8
        /*0280*/ 	.short	0x0100
        /*0282*/ 	.byte	0x05
	.zero		1


	//   ....[26]....
        /*0284*/ 	.word	0x00001540
        /*0288*/ 	.word	0x00000003
        /*028c*/ 	.word	0x000000c0
        /*0290*/ 	.short	0x010a
        /*0292*/ 	.byte	0xff
	.zero		1


	//   ....[27]....
        /*0294*/ 	.word	0x00001570
        /*0298*/ 	.word	0x00000003
        /*029c*/ 	.word	0x000000b0
        /*02a0*/ 	.short	0x0101
        /*02a2*/ 	.byte	0xff
	.zero		1


	//   ....[28]....
        /*02a4*/ 	.word	0x00001640
        /*02a8*/ 	.word	0x000000ff
        /*02ac*/ 	.word	0x00000018
        /*02b0*/ 	.short	0x010a
        /*02b2*/ 	.byte	0x08
	.zero		1


	//   ....[29]....
        /*02b4*/ 	.word	0x000016e0
        /*02b8*/ 	.word	0x000000ff
        /*02bc*/ 	.word	0x00000018
        /*02c0*/ 	.short	0x010a
        /*02c2*/ 	.byte	0x21
	.zero		1


	//   ....[30]....
        /*02c4*/ 	.word	0x00001840
        /*02c8*/ 	.word	0x000000ff
        /*02cc*/ 	.word	0x00000018
        /*02d0*/ 	.short	0x010a
        /*02d2*/ 	.byte	0x08
	.zero		1


	//   ....[31]....
        /*02d4*/ 	.word	0x00001930
        /*02d8*/ 	.word	0x000000ff
        /*02dc*/ 	.word	0x00000048
        /*02e0*/ 	.short	0x0101
        /*02e2*/ 	.byte	0x04
	.zero		1


	//   ....[32]....
        /*02e4*/ 	.word	0x00001950
        /*02e8*/ 	.word	0x000000ff
        /*02ec*/ 	.word	0x00000018
        /*02f0*/ 	.short	0x010a
        /*02f2*/ 	.byte	0x08
	.zero		1


	//   ....[33]....
        /*02f4*/ 	.word	0x000019d0
        /*02f8*/ 	.word	0x000000ff
        /*02fc*/ 	.word	0x00000018
        /*0300*/ 	.short	0x010a
        /*0302*/ 	.byte	0x11
	.zero		1


	//   ....[34]....
        /*0304*/ 	.word	0x00001b30
        /*0308*/ 	.word	0x000000ff
        /*030c*/ 	.word	0x00000018
        /*0310*/ 	.short	0x010a
        /*0312*/ 	.byte	0x08
	.zero		1


	//   ....[35]....
        /*0314*/ 	.word	0x00001c50
        /*0318*/ 	.word	0x00000002
        /*031c*/ 	.word	0x00000050
        /*0320*/ 	.short	0x010a
        /*0322*/ 	.byte	0xff
	.zero		1


	//   ....[36]....
        /*0324*/ 	.word	0x00001d10
        /*0328*/ 	.word	0x00000002
        /*032c*/ 	.word	0x00000000
        /*0330*/ 	.short	0x0101
        /*0332*/ 	.byte	0xff
	.zero		1


	//   ....[37]....
        /*0334*/ 	.word	0x00002270
        /*0338*/ 	.word	0x000000ff
        /*033c*/ 	.word	0x00000000
        /*0340*/ 	.short	0x010a
        /*0342*/ 	.byte	0x05
	.zero		1


	//   ....[38]....
        /*0344*/ 	.word	0x00002300
        /*0348*/ 	.word	0x000000ff
        /*034c*/ 	.word	0x00000000
        /*0350*/ 	.short	0x010a
        /*0352*/ 	.byte	0x05
	.zero		1


	//   ....[39]....
        /*0354*/ 	.word	0x000023a0
        /*0358*/ 	.word	0x00000000
        /*035c*/ 	.word	0x00000000
        /*0360*/ 	.short	0x010a
        /*0362*/ 	.byte	0xff
	.zero		1


	//   ....[40]....
        /*0364*/ 	.word	0x000024c0
        /*0368*/ 	.word	0x00000000
        /*036c*/ 	.word	0x000000b0
        /*0370*/ 	.short	0x010a
        /*0372*/ 	.byte	0xff
	.zero		1


	//   ....[41]....
        /*0374*/ 	.word	0x00002520
        /*0378*/ 	.word	0x00000004
        /*037c*/ 	.word	0x00000000
        /*0380*/ 	.short	0x0101
        /*0382*/ 	.byte	0xff
	.zero		1


	//   ....[42]....
        /*0384*/ 	.word	0x00002540
        /*0388*/ 	.word	0x000000ff
        /*038c*/ 	.word	0x00000060
        /*0390*/ 	.short	0x010a
        /*0392*/ 	.byte	0x05
	.zero		1


	//   ....[43]....
        /*0394*/ 	.word	0x00002660
        /*0398*/ 	.word	0x00000000
        /*039c*/ 	.word	0x00000050
        /*03a0*/ 	.short	0x010a
        /*03a2*/ 	.byte	0xff
	.zero		1


	//   ....[44]....
        /*03a4*/ 	.word	0x00002770
        /*03a8*/ 	.word	0x00000000
        /*03ac*/ 	.word	0x00000000
        /*03b0*/ 	.short	0x0101
        /*03b2*/ 	.byte	0xff
	.zero		1


	//   ....[45]....
        /*03b4*/ 	.word	0x00002800
        /*03b8*/ 	.word	0x000000ff
        /*03bc*/ 	.word	0x00000060
        /*03c0*/ 	.short	0x0106
        /*03c2*/ 	.byte	0x05
	.zero		1


	//   ....[46]....
        /*03c4*/ 	.word	0x00002820
        /*03c8*/ 	.word	0x000000ff
        /*03cc*/ 	.word	0x00000060
        /*03d0*/ 	.short	0x010a
        /*03d2*/ 	.byte	0x05
	.zero		1


	//   ....[47]....
        /*03d4*/ 	.word	0x000028b0
        /*03d8*/ 	.word	0x000000ff
        /*03dc*/ 	.word	0x00000060
        /*03e0*/ 	.short	0x0106
        /*03e2*/ 	.byte	0x04
	.zero		1


	//   ....[48]....
        /*03e4*/ 	.word	0x000028f0
        /*03e8*/ 	.word	0x00000000
        /*03ec*/ 	.word	0x00000060
        /*03f0*/ 	.short	0x010a
        /*03f2*/ 	.byte	0xff
	.zero		1


	//   ....[49]....
        /*03f4*/ 	.word	0x00002e30
        /*03f8*/ 	.word	0x00000000
        /*03fc*/ 	.word	0x00000050
        /*0400*/ 	.short	0x010a
        /*0402*/ 	.byte	0xff
	.zero		1


	//   ....[50]....
        /*0404*/ 	.word	0x00002f30
        /*0408*/ 	.word	0x00000003
        /*040c*/ 	.word	0x00000000
        /*0410*/ 	.short	0x0101
        /*0412*/ 	.byte	0xff
	.zero		1


	//   ....[51]....
        /*0414*/ 	.word	0x00002f40
        /*0418*/ 	.word	0x000000ff
        /*041c*/ 	.word	0x00000000
        /*0420*/ 	.short	0x010a
        /*0422*/ 	.byte	0x06
	.zero		1


	//   ....[52]....
        /*0424*/ 	.word	0x00002fc0
        /*0428*/ 	.word	0x000000ff
        /*042c*/ 	.word	0x00000090
        /*0430*/ 	.short	0x010a
        /*0432*/ 	.byte	0x07
	.zero		1


	//   ....[53]....
        /*0434*/ 	.word	0x000030a0
        /*0438*/ 	.word	0x000000ff
        /*043c*/ 	.word	0x00000000
        /*0440*/ 	.short	0x010a
        /*0442*/ 	.byte	0x06
	.zero		1


	//   ....[54]....
        /*0444*/ 	.word	0x000031d0
        /*0448*/ 	.word	0x000000ff
        /*044c*/ 	.word	0x00000000
        /*0450*/ 	.short	0x010a
        /*0452*/ 	.byte	0x1a
	.zero		1


	//   ....[55]....
        /*0454*/ 	.word	0x00003470
        /*0458*/ 	.word	0x000000ff
        /*045c*/ 	.word	0x00000000
        /*0460*/ 	.short	0x010a
        /*0462*/ 	.byte	0x06
	.zero		1


	//   ....[56]....
        /*0464*/ 	.word	0x00003500
        /*0468*/ 	.word	0x000000ff
        /*046c*/ 	.word	0x00000000
        /*0470*/ 	.short	0x010a
        /*0472*/ 	.byte	0x06
	.zero		1


	//   ....[57]....
        /*0474*/ 	.word	0x00003590
        /*0478*/ 	.word	0x000000ff
        /*047c*/ 	.word	0x00000000
        /*0480*/ 	.short	0x010a
        /*0482*/ 	.byte	0x06
	.zero		1


	//   ....[58]....
        /*0484*/ 	.word	0x00003620
        /*0488*/ 	.word	0x000000ff
        /*048c*/ 	.word	0x00000000
        /*0490*/ 	.short	0x010a
        /*0492*/ 	.byte	0x07
	.zero		1


	//   ....[59]....
        /*0494*/ 	.word	0x00003a60
        /*0498*/ 	.word	0x00000000
        /*049c*/ 	.word	0x00000050
        /*04a0*/ 	.short	0x010a
        /*04a2*/ 	.byte	0xff
	.zero		1


	//   ....[60]....
        /*04a4*/ 	.word	0x00003b50
        /*04a8*/ 	.word	0x00000000
        /*04ac*/ 	.word	0x00000000
        /*04b0*/ 	.short	0x0101
        /*04b2*/ 	.byte	0xff
	.zero		1


	//   ....[61]....
        /*04b4*/ 	.word	0x00003e70
        /*04b8*/ 	.word	0x000000ff
        /*04bc*/ 	.word	0x00000048
        /*04c0*/ 	.short	0x010a
        /*04c2*/ 	.byte	0x06
	.zero		1


	//   ....[62]....
        /*04c4*/ 	.word	0x00003ff0
        /*04c8*/ 	.word	0x000000ff
        /*04cc*/ 	.word	0x00000038
        /*04d0*/ 	.short	0x010a
        /*04d2*/ 	.byte	0x06
	.zero		1


	//   ....[63]....
        /*04d4*/ 	.word	0x00004320
        /*04d8*/ 	.word	0x000000ff
        /*04dc*/ 	.word	0x00000030
        /*04e0*/ 	.short	0x010b
        /*04e2*/ 	.byte	0x06
	.zero		1


	//   ....[64]....
        /*04e4*/ 	.word	0x00004340
        /*04e8*/ 	.word	0x000000ff
        /*04ec*/ 	.word	0x00000000
        /*04f0*/ 	.short	0x0101
        /*04f2*/ 	.byte	0x25
	.zero		1


	//   ....[65]....
        /*04f4*/ 	.word	0x00004380
        /*04f8*/ 	.word	0x00000000
        /*04fc*/ 	.word	0x00000038
        /*0500*/ 	.short	0x010a
        /*0502*/ 	.byte	0xff
	.zero		1


	//   ....[66]....
        /*0504*/ 	.word	0x000046e0
        /*0508*/ 	.word	0x00000000
        /*050c*/ 	.word	0x00000050
        /*0510*/ 	.short	0x010a
        /*0512*/ 	.byte	0xff
	.zero		1


	//   ....[67]....
        /*0514*/ 	.word	0x000047f0
        /*0518*/ 	.word	0x00000000
        /*051c*/ 	.word	0x00000000
        /*0520*/ 	.short	0x0101
        /*0522*/ 	.byte	0xff
	.zero		1


	//   ....[68]....
        /*0524*/ 	.word	0x000051a0
        /*0528*/ 	.word	0x000000ff
        /*052c*/ 	.word	0x00000030
        /*0530*/ 	.short	0x010a
        /*0532*/ 	.byte	0x2b
	.zero		1


	//   ....[69]....
        /*0534*/ 	.word	0x000051c0
        /*0538*/ 	.word	0x0000005c
        /*053c*/ 	.word	0x00000070
        /*0540*/ 	.short	0x010a
        /*0542*/ 	.byte	0xff
	.zero		1


	//   ....[70]....
        /*0544*/ 	.word	0x00005310
        /*0548*/ 	.word	0x000000ff
        /*054c*/ 	.word	0x00000030
        /*0550*/ 	.short	0x010a
        /*0552*/ 	.byte	0x2b
	.zero		1


	//   ....[71]....
        /*0554*/ 	.word	0x000053f0
        /*0558*/ 	.word	0x000000ff
        /*055c*/ 	.word	0x00000000
        /*0560*/ 	.short	0x0101
        /*0562*/ 	.byte	0x04
	.zero		1


	//   ....[72]....
        /*0564*/ 	.word	0x00005450
        /*0568*/ 	.word	0x0000005c
        /*056c*/ 	.word	0x00000070
        /*0570*/ 	.short	0x010a
        /*0572*/ 	.byte	0xff
	.zero		1


	//   ....[73]....
        /*0574*/ 	.word	0x000057b0
        /*0578*/ 	.word	0x000000ff
        /*057c*/ 	.word	0x00000000
        /*0580*/ 	.short	0x0101
        /*0582*/ 	.byte	0x05
	.zero		1


	//   ....[74]....
        /*0584*/ 	.word	0x00006120
        /*0588*/ 	.word	0x00000003
        /*058c*/ 	.word	0x000000c0
        /*0590*/ 	.short	0x010a
        /*0592*/ 	.byte	0xff
	.zero		1


	//   ....[75]....
        /*0594*/ 	.word	0x00006180
        /*0598*/ 	.word	0x00000002
        /*059c*/ 	.word	0x00000018
        /*05a0*/ 	.short	0x010a
        /*05a2*/ 	.byte	0xff
	.zero		1


	//   ....[76]....
        /*05a4*/ 	.word	0x000061e0
        /*05a8*/ 	.word	0x00000002
        /*05ac*/ 	.word	0x00000018
        /*05b0*/ 	.short	0x010a
        /*05b2*/ 	.byte	0xff
	.zero		1


	//   ....[77]....
        /*05b4*/ 	.word	0x00006230
        /*05b8*/ 	.word	0x00000002
        /*05bc*/ 	.word	0x00000050
        /*05c0*/ 	.short	0x010a
        /*05c2*/ 	.byte	0xff
	.zero		1


	//   ....[78]....
        /*05c4*/ 	.word	0x00006290
        /*05c8*/ 	.word	0x00000000
        /*05cc*/ 	.word	0x00000000
        /*05d0*/ 	.short	0x010a
        /*05d2*/ 	.byte	0xff
	.zero		1


	//   ....[79]....
        /*05d4*/ 	.word	0x000062f0
        /*05d8*/ 	.word	0x00000000
        /*05dc*/ 	.word	0x00000000
        /*05e0*/ 	.short	0x010a
        /*05e2*/ 	.byte	0xff
	.zero		1


	//   ....[80]....
        /*05e4*/ 	.word	0x00006340
        /*05e8*/ 	.word	0x00000000
        /*05ec*/ 	.word	0x000000b0
        /*05f0*/ 	.short	0x010a
        /*05f2*/ 	.byte	0xff
	.zero		1


	//   ....[81]....
        /*05f4*/ 	.word	0x000063a0
        /*05f8*/ 	.word	0x00000000
        /*05fc*/ 	.word	0x00000060
        /*0600*/ 	.short	0x010a
        /*0602*/ 	.byte	0xff
	.zero		1


	//   ....[82]....
        /*0604*/ 	.word	0x000063f0
        /*0608*/ 	.word	0x00000000
        /*060c*/ 	.word	0x00000050
        /*0610*/ 	.short	0x010a
        /*0612*/ 	.byte	0xff
	.zero		1


	//   ....[83]....
        /*0614*/ 	.word	0x00006450
        /*0618*/ 	.word	0x00000000
        /*061c*/ 	.word	0x00000060
        /*0620*/ 	.short	0x010a
        /*0622*/ 	.byte	0xff
	.zero		1


	//   ....[84]....
        /*0624*/ 	.word	0x000064a0
        /*0628*/ 	.word	0x00000000
        /*062c*/ 	.word	0x00000050
        /*0630*/ 	.short	0x010a
        /*0632*/ 	.byte	0xff
	.zero		1


	//   ....[85]....
        /*0634*/ 	.word	0x00006500
        /*0638*/ 	.word	0x00000003
        /*063c*/ 	.word	0x00000090
        /*0640*/ 	.short	0x010a
        /*0642*/ 	.byte	0xff
	.zero		1


	//   ....[86]....
        /*0644*/ 	.word	0x00006560
        /*0648*/ 	.word	0x00000000
        /*064c*/ 	.word	0x00000000
        /*0650*/ 	.short	0x010a
        /*0652*/ 	.byte	0xff
	.zero		1


	//   ....[87]....
        /*0654*/ 	.word	0x000065c0
        /*0658*/ 	.word	0x00000000
        /*065c*/ 	.word	0x00000000
        /*0660*/ 	.short	0x010a
        /*0662*/ 	.byte	0xff
	.zero		1


	//   ....[88]....
        /*0664*/ 	.word	0x00006620
        /*0668*/ 	.word	0x00000000
        /*066c*/ 	.word	0x00000000
        /*0670*/ 	.short	0x010a
        /*0672*/ 	.byte	0xff
	.zero		1


	//   ....[89]....
        /*0674*/ 	.word	0x00006680
        /*0678*/ 	.word	0x00000000
        /*067c*/ 	.word	0x00000000
        /*0680*/ 	.short	0x010a
        /*0682*/ 	.byte	0xff
	.zero		1


	//   ....[90]....
        /*0684*/ 	.word	0x000066e0
        /*0688*/ 	.word	0x00000000
        /*068c*/ 	.word	0x00000000
        /*0690*/ 	.short	0x010a
        /*0692*/ 	.byte	0xff
	.zero		1


	//   ....[91]....
        /*0694*/ 	.word	0x00006730
        /*0698*/ 	.word	0x00000000
        /*069c*/ 	.word	0x00000050
        /*06a0*/ 	.short	0x010a
        /*06a2*/ 	.byte	0xff
	.zero		1


	//   ....[92]....
        /*06a4*/ 	.word	0x00006790
        /*06a8*/ 	.word	0x00000000
        /*06ac*/ 	.word	0x00000048
        /*06b0*/ 	.short	0x010a
        /*06b2*/ 	.byte	0xff
	.zero		1


	//   ....[93]....
        /*06b4*/ 	.word	0x000067f0
        /*06b8*/ 	.word	0x00000003
        /*06bc*/ 	.word	0x00000038
        /*06c0*/ 	.short	0x010a
        /*06c2*/ 	.byte	0xff
	.zero		1


	//   ....[94]....
        /*06c4*/ 	.word	0x00006840
        /*06c8*/ 	.word	0x00000000
        /*06cc*/ 	.word	0x00000050
        /*06d0*/ 	.short	0x010a
        /*06d2*/ 	.byte	0xff
	.zero		1


	//   ....[95]....
        /*06d4*/ 	.word	0x000068a0
        /*06d8*/ 	.word	0x00000000
        /*06dc*/ 	.word	0x00000030
        /*06e0*/ 	.short	0x010a
        /*06e2*/ 	.byte	0xff
	.zero		1


	//   ....[96]....
        /*06e4*/ 	.word	0x000068f0
        /*06e8*/ 	.word	0x0000005c
        /*06ec*/ 	.word	0x00000070
        /*06f0*/ 	.short	0x010a
        /*06f2*/ 	.byte	0xff
	.zero		1


	//----- nvinfo : EIATTR_NUM_MBARRIERS
	.align		4
.L_47:
        /*06f4*/ 	.byte	0x03, 0x38
        /*06f6*/ 	.short	0x001a


	//----- nvinfo : EIATTR_EXIT_INSTR_OFFSETS
	.align		4
        /*06f8*/ 	.byte	0x04, 0x1c
        /*06fa*/ 	.short	(.L_49 - .L_48)


	//   ....[0]....
.L_48:
        /*06fc*/ 	.word	0x000023d0


	//   ....[1]....
        /*0700*/ 	.word	0x000028c0


	//   ....[2]....
        /*0704*/ 	.word	0x00002920


	//   ....[3]....
        /*0708*/ 	.word	0x00003880


	//   ....[4]....
        /*070c*/ 	.word	0x000043b0


	//   ....[5]....
        /*0710*/ 	.word	0x000043f0


	//   ....[6]....
        /*0714*/ 	.word	0x00006110


	//----- nvinfo : EIATTR_MAX_THREADS
	.align		4
.L_49:
        /*0718*/ 	.byte	0x04, 0x05
        /*071a*/ 	.short	(.L_51 - .L_50)
.L_50:
        /*071c*/ 	.word	0x00000100
        /*0720*/ 	.word	0x00000001
        /*0724*/ 	.word	0x00000001


	//----- nvinfo : EIATTR_CRS_STACK_SIZE
	.align		4
.L_51:
        /*0728*/ 	.byte	0x04, 0x1e
        /*072a*/ 	.short	(.L_53 - .L_52)
.L_52:
        /*072c*/ 	.word	0x00000000


	//----- nvinfo : EIATTR_CBANK_PARAM_SIZE
	.align		4
.L_53:
        /*0730*/ 	.byte	0x03, 0x19
        /*0732*/ 	.short	0x0800


	//----- nvinfo : EIATTR_PARAM_CBANK
	.align		4
        /*0734*/ 	.byte	0x04, 0x0a
        /*0736*/ 	.short	(.L_55 - .L_54)
	.align		4
.L_54:
        /*0738*/ 	.word	index@(.nv.constant0._ZN7cutlass13device_kernelINS_4gemm6kernel13GemmUniversalIN4cute5tupleIJiiiiEEENS1_10collective13CollectiveMmaINS1_35MainloopSm100TmaUmmaWarpSpecializedILi3ELi2ELi4ENS5_IJNS4_1CILi1EEESB_SB_EEEEENS5_IJNSA_ILi64EEESE_NSA_ILi128EEEEEEaNS5_IJlSB_lEEEaSH_NS4_8TiledMMAINS4_8MMA_AtomIJNS4_15SM100_MMA_S8_SSIaaiLi64ELi64ELNS4_4UMMA5MajorE0ELSM_0ELNSL_8SaturateE0EEEEEENS4_6LayoutISC_NS5_IJNSA_ILi0EEESR_SR_EEEEENS5_IJNS4_10UnderscoreESU_SU_EEEEENS4_13SM90_TMA_LOADENS4_14ComposedLayoutINS4_7SwizzleILi3ELi4ELi3EEENS4_18smem_ptr_flag_bitsILi8EEENSQ_INS5_IJNSA_ILi8EEESF_EEENS5_IJSF_SB_EEEEEEEvNS4_8identityESX_S17_vS18_EENS_8epilogue10collective18CollectiveEpilogueINS1A_23Sm100TmaWarpSpecializedILi1ELi1ELi32ELb0ELb0EEEJSG_NS5_IJNSQ_ISE_SB_EES1F_EEEaSH_aSH_NS1A_6fusion15FusionCallbacksIS1E_NS1H_17LinearCombinationIaiaiLNS_15FloatRoundStyleE2EEESG_S1G_JEEENS4_5SM1004TMEM4LOAD26SM100_TMEM_LOAD_16dp32b32xESX_NSY_INSZ_ILi2ELi4ELi3EEES12_NSQ_INS5_IJS13_SE_EEENS5_IJSE_SB_EEEEEEENS4_39AutoVectorizingCopyWithAssumedAlignmentILi128EEENS4_14SM90_TMA_STOREES1V_S1X_S1X_EEEvvEEEEvNT_6ParamsE)
        /*073c*/ 	.short	0x0380
        /*073e*/ 	.short	0x0800


	//----- nvinfo : EIATTR_SW_WAR
	.align		4
.L_55:
        /*0740*/ 	.byte	0x04, 0x36
        /*0742*/ 	.short	(.L_57 - .L_56)
.L_56:
        /*0744*/ 	.word	0x00000008
.L_57:


//--------------------- .nv.callgraph             --------------------------
	.section	.nv.callgraph,"",@"SHT_CUDA_CALLGRAPH"
	.align	4
	.sectionentsize	8
	.align		4
        /*0000*/ 	.word	0x00000000
	.align		4
        /*0004*/ 	.word	0xffffffff
	.align		4
        /*0008*/ 	.word	index@(_ZN7cutlass13device_kernelINS_4gemm6kernel13GemmUniversalIN4cute5tupleIJiiiiEEENS1_10collective13CollectiveMmaINS1_35MainloopSm100TmaUmmaWarpSpecializedILi3ELi2ELi4ENS5_IJNS4_1CILi1EEESB_SB_EEEEENS5_IJNSA_ILi64EEESE_NSA_ILi128EEEEEEaNS5_IJlSB_lEEEaSH_NS4_8TiledMMAINS4_8MMA_AtomIJNS4_15SM100_MMA_S8_SSIaaiLi64ELi64ELNS4_4UMMA5MajorE0ELSM_0ELNSL_8SaturateE0EEEEEENS4_6LayoutISC_NS5_IJNSA_ILi0EEESR_SR_EEEEENS5_IJNS4_10UnderscoreESU_SU_EEEEENS4_13SM90_TMA_LOADENS4_14ComposedLayoutINS4_7SwizzleILi3ELi4ELi3EEENS4_18smem_ptr_flag_bitsILi8EEENSQ_INS5_IJNSA_ILi8EEESF_EEENS5_IJSF_SB_EEEEEEEvNS4_8identityESX_S17_vS18_EENS_8epilogue10collective18CollectiveEpilogueINS1A_23Sm100TmaWarpSpecializedILi1ELi1ELi32ELb0ELb0EEEJSG_NS5_IJNSQ_ISE_SB_EES1F_EEEaSH_aSH_NS1A_6fusion15FusionCallbacksIS1E_NS1H_17LinearCombinationIaiaiLNS_15FloatRoundStyleE2EEESG_S1G_JEEENS4_5SM1004TMEM4LOAD26SM100_TMEM_LOAD_16dp32b32xESX_NSY_INSZ_ILi2ELi4ELi3EEES12_NSQ_INS5_IJS13_SE_EEENS5_IJSE_SB_EEEEEEENS4_39AutoVectorizingCopyWithAssumedAlignmentILi128EEENS4_14SM90_TMA_STOREES1V_S1X_S1X_EEEvvEEEEvNT_6ParamsE)
	.align		4
        /*000c*/ 	.word	index@(__assertfail)
	.align		4
        /*0010*/ 	.word	0x00000000
	.align		4
        /*0014*/ 	.word	0xfffffffe
	.align		4
        /*0018*/ 	.word	0x00000000
	.align		4
        /*001c*/ 	.word	0xfffffffd
	.align		4
        /*0020*/ 	.word	0x00000000
	.align		4
        /*0024*/ 	.word	0xfffffffc


//--------------------- .nv.constant4             --------------------------
	.section	.nv.constant4,"a",@progbits
	.align	8
	.align		8
.nv.constant4:
        /*0000*/ 	.dword	__assertfail
	.align		8
        /*0008*/ 	.dword	__unnamed_1
	.align		8
        /*0010*/ 	.dword	__unnamed_2
	.align		8
        /*0018*/ 	.dword	_ZN39_INTERNAL_222c05c7_4_k_cu_8e928968_90394cuda3std3__45__cpo5beginE
	.align		8
        /*0020*/ 	.dword	_ZN39_INTERNAL_222c05c7_4_k_cu_8e928968_90394cuda3std3__45__cpo3endE
	.align		8
        /*0028*/ 	.dword	_ZN39_INTERNAL_222c05c7_4_k_cu_8e928968_90394cuda3std3__45__cpo6cbeginE
	.align		8
        /*0030*/ 	.dword	_ZN39_INTERNAL_222c05c7_4_k_cu_8e928968_90394cuda3std3__45__cpo4cendE
	.align		8
        /*0038*/ 	.dword	_ZN39_INTERNAL_222c05c7_4_k_cu_8e928968_90394cuda3std3__441_GLOBAL__N__222c05c7_4_k_cu_8e928968_90396ignoreE
	.align		8
        /*0040*/ 	.dword	_ZN39_INTERNAL_222c05c7_4_k_cu_8e928968_90394cuda3std3__419piecewise_constructE
	.align		8
        /*0048*/ 	.dword	_ZN39_INTERNAL_222c05c7_4_k_cu_8e928968_90394cuda3std3__48in_placeE
	.align		8
        /*0050*/ 	.dword	_ZN39_INTERNAL_222c05c7_4_k_cu_8e928968_90394cuda3std6ranges3__45__cpo4swapE
	.align		8
        /*0058*/ 	.dword	_ZN39_INTERNAL_222c05c7_4_k_cu_8e928968_90394cuda3std6ranges3__45__cpo9iter_moveE
	.align		8
        /*0060*/ 	.dword	_ZN39_INTERNAL_222c05c7_4_k_cu_8e928968_90394cute7productE
	.align		8
        /*0068*/ 	.dword	_ZN39_INTERNAL_222c05c7_4_k_cu_8e928968_90394cute1_E
	.align		8
        /*0070*/ 	.dword	$str$25
	.align		8
        /*0078*/ 	.dword	$str$26
	.align		8
        /*0080*/ 	.dword	$str$27
	.align		8
        /*0088*/ 	.dword	$str$28


//--------------------- .text._ZN7cutlass13device_kernelINS_4gemm6kernel13GemmUniversalIN4cute5tupleIJiiiiEEENS1_10collective13CollectiveMmaINS1_35MainloopSm100TmaUmmaWarpSpecializedILi3ELi2ELi4ENS5_IJNS4_1CILi1EEESB_SB_EEEEENS5_IJNSA_ILi64EEESE_NSA_ILi128EEEEEEaNS5_IJlSB_lEEEaSH_NS4_8TiledMMAINS4_8MMA_AtomIJNS4_15SM100_MMA_S8_SSIaaiLi64ELi64ELNS4_4UMMA5MajorE0ELSM_0ELNSL_8SaturateE0EEEEEENS4_6LayoutISC_NS5_IJNSA_ILi0EEESR_SR_EEEEENS5_IJNS4_10UnderscoreESU_SU_EEEEENS4_13SM90_TMA_LOADENS4_14ComposedLayoutINS4_7SwizzleILi3ELi4ELi3EEENS4_18smem_ptr_flag_bitsILi8EEENSQ_INS5_IJNSA_ILi8EEESF_EEENS5_IJSF_SB_EEEEEEEvNS4_8identityESX_S17_vS18_EENS_8epilogue10collective18CollectiveEpilogueINS1A_23Sm100TmaWarpSpecializedILi1ELi1ELi32ELb0ELb0EEEJSG_NS5_IJNSQ_ISE_SB_EES1F_EEEaSH_aSH_NS1A_6fusion15FusionCallbacksIS1E_NS1H_17LinearCombinationIaiaiLNS_15FloatRoundStyleE2EEESG_S1G_JEEENS4_5SM1004TMEM4LOAD26SM100_TMEM_LOAD_16dp32b32xESX_NSY_INSZ_ILi2ELi4ELi3EEES12_NSQ_INS5_IJS13_SE_EEENS5_IJSE_SB_EEEEEEENS4_39AutoVectorizingCopyWithAssumedAlignmentILi128EEENS4_14SM90_TMA_STOREES1V_S1X_S1X_EEEvvEEEEvNT_6ParamsE --------------------------
	.section	.text._ZN7cutlass13device_kernelINS_4gemm6kernel13GemmUniversalIN4cute5tupleIJiiiiEEENS1_10collective13CollectiveMmaINS1_35MainloopSm100TmaUmmaWarpSpecializedILi3ELi2ELi4ENS5_IJNS4_1CILi1EEESB_SB_EEEEENS5_IJNSA_ILi64EEESE_NSA_ILi128EEEEEEaNS5_IJlSB_lEEEaSH_NS4_8TiledMMAINS4_8MMA_AtomIJNS4_15SM100_MMA_S8_SSIaaiLi64ELi64ELNS4_4UMMA5MajorE0ELSM_0ELNSL_8SaturateE0EEEEEENS4_6LayoutISC_NS5_IJNSA_ILi0EEESR_SR_EEEEENS5_IJNS4_10UnderscoreESU_SU_EEEEENS4_13SM90_TMA_LOADENS4_14ComposedLayoutINS4_7SwizzleILi3ELi4ELi3EEENS4_18smem_ptr_flag_bitsILi8EEENSQ_INS5_IJNSA_ILi8EEESF_EEENS5_IJSF_SB_EEEEEEEvNS4_8identityESX_S17_vS18_EENS_8epilogue10collective18CollectiveEpilogueINS1A_23Sm100TmaWarpSpecializedILi1ELi1ELi32ELb0ELb0EEEJSG_NS5_IJNSQ_ISE_SB_EES1F_EEEaSH_aSH_NS1A_6fusion15FusionCallbacksIS1E_NS1H_17LinearCombinationIaiaiLNS_15FloatRoundStyleE2EEESG_S1G_JEEENS4_5SM1004TMEM4LOAD26SM100_TMEM_LOAD_16dp32b32xESX_NSY_INSZ_ILi2ELi4ELi3EEES12_NSQ_INS5_IJS13_SE_EEENS5_IJSE_SB_EEEEEEENS4_39AutoVectorizingCopyWithAssumedAlignmentILi128EEENS4_14SM90_TMA_STOREES1V_S1X_S1X_EEEvvEEEEvNT_6ParamsE,"ax",@progbits
	.align	128
.text._ZN7cutlass13device_kernelINS_4gemm6kernel13GemmUniversalIN4cute5tupleIJiiiiEEENS1_10collective13CollectiveMmaINS1_35MainloopSm100TmaUmmaWarpSpecializedILi3ELi2ELi4ENS5_IJNS4_1CILi1EEESB_SB_EEEEENS5_IJNSA_ILi64EEESE_NSA_ILi128EEEEEEaNS5_IJlSB_lEEEaSH_NS4_8TiledMMAINS4_8MMA_AtomIJNS4_15SM100_MMA_S8_SSIaaiLi64ELi64ELNS4_4UMMA5MajorE0ELSM_0ELNSL_8SaturateE0EEEEEENS4_6LayoutISC_NS5_IJNSA_ILi0EEESR_SR_EEEEENS5_IJNS4_10UnderscoreESU_SU_EEEEENS4_13SM90_TMA_LOADENS4_14ComposedLayoutINS4_7SwizzleILi3ELi4ELi3EEENS4_18smem_ptr_flag_bitsILi8EEENSQ_INS5_IJNSA_ILi8EEESF_EEENS5_IJSF_SB_EEEEEEEvNS4_8identityESX_S17_vS18_EENS_8epilogue10collective18CollectiveEpilogueINS1A_23Sm100TmaWarpSpecializedILi1ELi1ELi32ELb0ELb0EEEJSG_NS5_IJNSQ_ISE_SB_EES1F_EEEaSH_aSH_NS1A_6fusion15FusionCallbacksIS1E_NS1H_17LinearCombinationIaiaiLNS_15FloatRoundStyleE2EEESG_S1G_JEEENS4_5SM1004TMEM4LOAD26SM100_TMEM_LOAD_16dp32b32xESX_NSY_INSZ_ILi2ELi4ELi3EEES12_NSQ_INS5_IJS13_SE_EEENS5_IJSE_SB_EEEEEEENS4_39AutoVectorizingCopyWithAssumedAlignmentILi128EEENS4_14SM90_TMA_STOREES1V_S1X_S1X_EEEvvEEEEvNT_6ParamsE:
        .type           _ZN7cutlass13device_kernelINS_4gemm6kernel13GemmUniversalIN4cute5tupleIJiiiiEEENS1_10collective13CollectiveMmaINS1_35MainloopSm100TmaUmmaWarpSpecializedILi3ELi2ELi4ENS5_IJNS4_1CILi1EEESB_SB_EEEEENS5_IJNSA_ILi64EEESE_NSA_ILi128EEEEEEaNS5_IJlSB_lEEEaSH_NS4_8TiledMMAINS4_8MMA_AtomIJNS4_15SM100_MMA_S8_SSIaaiLi64ELi64ELNS4_4UMMA5MajorE0ELSM_0ELNSL_8SaturateE0EEEEEENS4_6LayoutISC_NS5_IJNSA_ILi0EEESR_SR_EEEEENS5_IJNS4_10UnderscoreESU_SU_EEEEENS4_13SM90_TMA_LOADENS4_14ComposedLayoutINS4_7SwizzleILi3ELi4ELi3EEENS4_18smem_ptr_flag_bitsILi8EEENSQ_INS5_IJNSA_ILi8EEESF_EEENS5_IJSF_SB_EEEEEEEvNS4_8identityESX_S17_vS18_EENS_8epilogue10collective18CollectiveEpilogueINS1A_23Sm100TmaWarpSpecializedILi1ELi1ELi32ELb0ELb0EEEJSG_NS5_IJNSQ_ISE_SB_EES1F_EEEaSH_aSH_NS1A_6fusion15FusionCallbacksIS1E_NS1H_17LinearCombinationIaiaiLNS_15FloatRoundStyleE2EEESG_S1G_JEEENS4_5SM1004TMEM4LOAD26SM100_TMEM_LOAD_16dp32b32xESX_NSY_INSZ_ILi2ELi4ELi3EEES12_NSQ_INS5_IJS13_SE_EEENS5_IJSE_SB_EEEEEEENS4_39AutoVectorizingCopyWithAssumedAlignmentILi128EEENS4_14SM90_TMA_STOREES1V_S1X_S1X_EEEvvEEEEvNT_6ParamsE,@function
        .size           _ZN7cutlass13device_kernelINS_4gemm6kernel13GemmUniversalIN4cute5tupleIJiiiiEEENS1_10collective13CollectiveMmaINS1_35MainloopSm100TmaUmmaWarpSpecializedILi3ELi2ELi4ENS5_IJNS4_1CILi1EEESB_SB_EEEEENS5_IJNSA_ILi64EEESE_NSA_ILi128EEEEEEaNS5_IJlSB_lEEEaSH_NS4_8TiledMMAINS4_8MMA_AtomIJNS4_15SM100_MMA_S8_SSIaaiLi64ELi64ELNS4_4UMMA5MajorE0ELSM_0ELNSL_8SaturateE0EEEEEENS4_6LayoutISC_NS5_IJNSA_ILi0EEESR_SR_EEEEENS5_IJNS4_10UnderscoreESU_SU_EEEEENS4_13SM90_TMA_LOADENS4_14ComposedLayoutINS4_7SwizzleILi3ELi4ELi3EEENS4_18smem_ptr_flag_bitsILi8EEENSQ_INS5_IJNSA_ILi8EEESF_EEENS5_IJSF_SB_EEEEEEEvNS4_8identityESX_S17_vS18_EENS_8epilogue10collective18CollectiveEpilogueINS1A_23Sm100TmaWarpSpecializedILi1ELi1ELi32ELb0ELb0EEEJSG_NS5_IJNSQ_ISE_SB_EES1F_EEEaSH_aSH_NS1A_6fusion15FusionCallbacksIS1E_NS1H_17LinearCombinationIaiaiLNS_15FloatRoundStyleE2EEESG_S1G_JEEENS4_5SM1004TMEM4LOAD26SM100_TMEM_LOAD_16dp32b32xESX_NSY_INSZ_ILi2ELi4ELi3EEES12_NSQ_INS5_IJS13_SE_EEENS5_IJSE_SB_EEEEEEENS4_39AutoVectorizingCopyWithAssumedAlignmentILi128EEENS4_14SM90_TMA_STOREES1V_S1X_S1X_EEEvvEEEEvNT_6ParamsE,(.L_x_125 - _ZN7cutlass13device_kernelINS_4gemm6kernel13GemmUniversalIN4cute5tupleIJiiiiEEENS1_10collective13CollectiveMmaINS1_35MainloopSm100TmaUmmaWarpSpecializedILi3ELi2ELi4ENS5_IJNS4_1CILi1EEESB_SB_EEEEENS5_IJNSA_ILi64EEESE_NSA_ILi128EEEEEEaNS5_IJlSB_lEEEaSH_NS4_8TiledMMAINS4_8MMA_AtomIJNS4_15SM100_MMA_S8_SSIaaiLi64ELi64ELNS4_4UMMA5MajorE0ELSM_0ELNSL_8SaturateE0EEEEEENS4_6LayoutISC_NS5_IJNSA_ILi0EEESR_SR_EEEEENS5_IJNS4_10UnderscoreESU_SU_EEEEENS4_13SM90_TMA_LOADENS4_14ComposedLayoutINS4_7SwizzleILi3ELi4ELi3EEENS4_18smem_ptr_flag_bitsILi8EEENSQ_INS5_IJNSA_ILi8EEESF_EEENS5_IJSF_SB_EEEEEEEvNS4_8identityESX_S17_vS18_EENS_8epilogue10collective18CollectiveEpilogueINS1A_23Sm100TmaWarpSpecializedILi1ELi1ELi32ELb0ELb0EEEJSG_NS5_IJNSQ_ISE_SB_EES1F_EEEaSH_aSH_NS1A_6fusion15FusionCallbacksIS1E_NS1H_17LinearCombinationIaiaiLNS_15FloatRoundStyleE2EEESG_S1G_JEEENS4_5SM1004TMEM4LOAD26SM100_TMEM_LOAD_16dp32b32xESX_NSY_INSZ_ILi2ELi4ELi3EEES12_NSQ_INS5_IJS13_SE_EEENS5_IJSE_SB_EEEEEEENS4_39AutoVectorizingCopyWithAssumedAlignmentILi128EEENS4_14SM90_TMA_STOREES1V_S1X_S1X_EEEvvEEEEvNT_6ParamsE)
        .other          _ZN7cutlass13device_kernelINS_4gemm6kernel13GemmUniversalIN4cute5tupleIJiiiiEEENS1_10collective13CollectiveMmaINS1_35MainloopSm100TmaUmmaWarpSpecializedILi3ELi2ELi4ENS5_IJNS4_1CILi1EEESB_SB_EEEEENS5_IJNSA_ILi64EEESE_NSA_ILi128EEEEEEaNS5_IJlSB_lEEEaSH_NS4_8TiledMMAINS4_8MMA_AtomIJNS4_15SM100_MMA_S8_SSIaaiLi64ELi64ELNS4_4UMMA5MajorE0ELSM_0ELNSL_8SaturateE0EEEEEENS4_6LayoutISC_NS5_IJNSA_ILi0EEESR_SR_EEEEENS5_IJNS4_10UnderscoreESU_SU_EEEEENS4_13SM90_TMA_LOADENS4_14ComposedLayoutINS4_7SwizzleILi3ELi4ELi3EEENS4_18smem_ptr_flag_bitsILi8EEENSQ_INS5_IJNSA_ILi8EEESF_EEENS5_IJSF_SB_EEEEEEEvNS4_8identityESX_S17_vS18_EENS_8epilogue10collective18CollectiveEpilogueINS1A_23Sm100TmaWarpSpecializedILi1ELi1ELi32ELb0ELb0EEEJSG_NS5_IJNSQ_ISE_SB_EES1F_EEEaSH_aSH_NS1A_6fusion15FusionCallbacksIS1E_NS1H_17LinearCombinationIaiaiLNS_15FloatRoundStyleE2EEESG_S1G_JEEENS4_5SM1004TMEM4LOAD26SM100_TMEM_LOAD_16dp32b32xESX_NSY_INSZ_ILi2ELi4ELi3EEES12_NSQ_INS5_IJS13_SE_EEENS5_IJSE_SB_EEEEEEENS4_39AutoVectorizingCopyWithAssumedAlignmentILi128EEENS4_14SM90_TMA_STOREES1V_S1X_S1X_EEEvvEEEEvNT_6ParamsE,@"STO_CUDA_ENTRY STV_DEFAULT"
_ZN7cutlass13device_kernelINS_4gemm6kernel13GemmUniversalIN4cute5tupleIJiiiiEEENS1_10collective13CollectiveMmaINS1_35MainloopSm100TmaUmmaWarpSpecializedILi3ELi2ELi4ENS5_IJNS4_1CILi1EEESB_SB_EEEEENS5_IJNSA_ILi64EEESE_NSA_ILi128EEEEEEaNS5_IJlSB_lEEEaSH_NS4_8TiledMMAINS4_8MMA_AtomIJNS4_15SM100_MMA_S8_SSIaaiLi64ELi64ELNS4_4UMMA5MajorE0ELSM_0ELNSL_8SaturateE0EEEEEENS4_6LayoutISC_NS5_IJNSA_ILi0EEESR_SR_EEEEENS5_IJNS4_10UnderscoreESU_SU_EEEEENS4_13SM90_TMA_LOADENS4_14ComposedLayoutINS4_7SwizzleILi3ELi4ELi3EEENS4_18smem_ptr_flag_bitsILi8EEENSQ_INS5_IJNSA_ILi8EEESF_EEENS5_IJSF_SB_EEEEEEEvNS4_8identityESX_S17_vS18_EENS_8epilogue10collective18CollectiveEpilogueINS1A_23Sm100TmaWarpSpecializedILi1ELi1ELi32ELb0ELb0EEEJSG_NS5_IJNSQ_ISE_SB_EES1F_EEEaSH_aSH_NS1A_6fusion15FusionCallbacksIS1E_NS1H_17LinearCombinationIaiaiLNS_15FloatRoundStyleE2EEESG_S1G_JEEENS4_5SM1004TMEM4LOAD26SM100_TMEM_LOAD_16dp32b32xESX_NSY_INSZ_ILi2ELi4ELi3EEES12_NSQ_INS5_IJS13_SE_EEENS5_IJSE_SB_EEEEEEENS4_39AutoVectorizingCopyWithAssumedAlignmentILi128EEENS4_14SM90_TMA_STOREES1V_S1X_S1X_EEEvvEEEEvNT_6ParamsE:
[----:B------:R-:W1:Y:S01]  /*0000*/  LDC R1, c[0x0][0x37c] ;  /* 0x0000df00ff017b82 */ /* 0x000e620000000800 */
[----:B------:R-:W2:Y:S01]  /*0010*/  S2R R103, SR_TID.X ;  /* 0x0000000000677919 */ /* 0x000ea20000002100 */
[----:B------:R-:W3:Y:S01]  /*0020*/  LDCU.64 UR4, c[0x0][0x890] ;  /* 0x00011200ff0477ac */ /* 0x000ee20008000a00 */
[----:B------:R-:W-:Y:S02]  /*0030*/  PRMT R98, RZ, 0x7610, R98 ;  /* 0x00007610ff627816 */ /* 0x000fe40000000062 */
[----:B------:R-:W-:Y:S01]  /*0040*/  ELECT P5, URZ, PT ;  /* 0x0000000000ff782f */ /* 0x000fe200038a0000 */
[----:B------:R-:W4:Y:S01]  /*0050*/  LDCU.64 UR40, c[0x0][0x358] ;  /* 0x00006b00ff2877ac */ /* 0x000f220008000a00 */
[----:B---3--:R-:W-:-:S04]  /*0060*/  UISETP.NE.U32.AND UP0, UPT, UR4, URZ, UPT ;  /* 0x000000ff0400728c */ /* 0x008fc8000bf05070 */
[----:B------:R-:W-:Y:S01]  /*0070*/  UISETP.NE.AND.EX UP0, UPT, UR5, URZ, UPT, UP0 ;  /* 0x000000ff0500728c */ /* 0x000fe2000bf05300 */
[----:B--2---:R-:W-:-:S05]  /*0080*/  SHF.R.U32.HI R106, RZ, 0x5, R103 ;  /* 0x00000005ff6a7819 */ /* 0x004fca0000011667 */
[----:B------:R-:W2:Y:S02]  /*0090*/  SHFL.IDX PT, R0, R106, RZ, 0x1f ;  /* 0x00001fff6a007589 */ /* 0x000ea400000e0000 */
[----:B--2---:R-:W-:Y:S01]  /*00a0*/  R2UR UR8, R0 ;  /* 0x00000000000872ca */ /* 0x004fe200000e0000 */
[----:B-1--4-:R-:W-:-:S14]  /*00b0*/  BRA.U UP0, `(.L_x_0) ;  /* 0x00000001002c7547 */ /* 0x012fdc000b800000 */
[----:B------:R-:W1:Y:S02]  /*00c0*/  LDCU.64 UR6, c[0x0][0x888] ;  /* 0x00011100ff0677ac */ /* 0x000e640008000a00 */
[----:B-1----:R-:W-:-:S04]  /*00d0*/  UISETP.NE.U32.AND UP0, UPT, UR6, URZ, UPT ;  /* 0x000000ff0600728c */ /* 0x002fc8000bf05070 */
[----:B------:R-:W-:-:S09]  /*00e0*/  UISETP.NE.AND.EX UP0, UPT, UR7, URZ, UPT, UP0 ;  /* 0x000000ff0700728c */ /* 0x000fd2000bf05300 */
[----:B------:R-:W-:Y:S05]  /*00f0*/  BRA.U !UP0, `(.L_x_1) ;  /* 0x0000000108107547 */ /* 0x000fea000b800000 */
[----:B------:R-:W1:Y:S02]  /*0100*/  LDC.64 R48, c[0x0][0x888] ;  /* 0x00022200ff307b82 */ /* 0x000e640000000a00 */
[----:B-1----:R1:W5:Y:S01]  /*0110*/  LDG.E R48, desc[UR40][R48.64] ;  /* 0x0000002830307981 */ /* 0x002362000c1e1900 */
[----:B------:R-:W-:Y:S01]  /*0120*/  HFMA2 R98, -RZ, RZ, 0, 5.9604644775390625e-08 ;  /* 0x00000001ff627431 */ /* 0x000fe200000001ff */
[----:B------:R-:W-:Y:S05]  /*0130*/  BRA `(.L_x_0) ;  /* 0x00000000000c7947 */ /* 0x000fea0003800000 */
.L_x_1:
[----:B------:R-:W1:Y:S01]  /*0140*/  LDCU UR6, c[0x0][0x880] ;  /* 0x00011000ff0677ac */ /* 0x000e620008000800 */
[----:B------:R-:W-:Y:S01]  /*0150*/  HFMA2 R98, -RZ, RZ, 0, 5.9604644775390625e-08 ;  /* 0x00000001ff627431 */ /* 0x000fe200000001ff */
[----:B-1----:R-:W-:-:S07]  /*0160*/  MOV R48, UR6 ;  /* 0x0000000600307c02 */ /* 0x002fce0008000f00 */
.L_x_0:
[----:B------:R-:W2:Y:S02]  /*0170*/  LDCU.64 UR6, c[0x0][0x8b0] ;  /* 0x00011600ff0677ac */ /* 0x000ea40008000a00 */
[----:B--2---:R-:W-:-:S04]  /*0180*/  UISETP.NE.U32.AND UP0, UPT, UR6, URZ, UPT ;  /* 0x000000ff0600728c */ /* 0x004fc8000bf05070 */
[----:B------:R-:W-:-:S09]  /*0190*/  UISETP.NE.AND.EX UP0, UPT, UR7, URZ, UPT, UP0 ;  /* 0x000000ff0700728c */ /* 0x000fd2000bf05300 */
[----:B------:R-:W-:Y:S05]  /*01a0*/  BRA.U UP0, `(.L_x_2) ;  /* 0x0000000100247547 */ /* 0x000fea000b800000 */
[----:B------:R-:W2:Y:S02]  /*01b0*/  LDCU.64 UR6, c[0x0][0x8a8] ;  /* 0x00011500ff0677ac */ /* 0x000ea40008000a00 */
[----:B--2---:R-:W-:-:S04]  /*01c0*/  UISETP.NE.U32.AND UP0, UPT, UR6, URZ, UPT ;  /* 0x000000ff0600728c */ /* 0x004fc8000bf05070 */
[----:B------:R-:W-:-:S09]  /*01d0*/  UISETP.NE.AND.EX UP0, UPT, UR7, URZ, UPT, UP0 ;  /* 0x000000ff0700728c */ /* 0x000fd2000bf05300 */
[----:B------:R-:W-:Y:S05]  /*01e0*/  BRA.U !UP0, `(.L_x_3) ;  /* 0x00000001080c7547 */ /* 0x000fea000b800000 */
[----:B------:R-:W2:Y:S02]  /*01f0*/  LDC.64 R2, c[0x0][0x8a8] ;  /* 0x00022a00ff027b82 */ /* 0x000ea40000000a00 */
[----:B--2---:R2:W5:Y:S01]  /*0200*/  LDG.E R47, desc[UR40][R2.64] ;  /* 0x00000028022f7981 */ /* 0x004562000c1e1900 */
[----:B------:R-:W-:Y:S05]  /*0210*/  BRA `(.L_x_2) ;  /* 0x0000000000087947 */ /* 0x000fea0003800000 */
.L_x_3:
[----:B------:R-:W2:Y:S02]  /*0220*/  LDCU UR6, c[0x0][0x8a0] ;  /* 0x00011400ff0677ac */ /* 0x000ea40008000800 */
[----:B--2---:R-:W-:Y:S02]  /*0230*/  MOV R47, UR6 ;  /* 0x00000006002f7c02 */ /* 0x004fe40008000f00 */
.L_x_2:
[----:B------:R-:W-:Y:S01]  /*0240*/  IMAD.U32 R0, RZ, RZ, UR8 ;  /* 0x00000008ff007e24 */ /* 0x000fe2000f8e00ff */
[----:B------:R-:W-:Y:S04]  /*0250*/  BSSY.RECONVERGENT B0, `(.L_x_4) ;  /* 0x000000c000007945 */ /* 0x000fe80003800200 */
[C---:B------:R-:W-:Y:S02]  /*0260*/  ISETP.NE.OR P1, PT, R0.reuse, 0x1, !P5 ;  /* 0x000000010000780c */ /* 0x040fe40006f25670 */
[----:B------:R-:W-:-:S11]  /*0270*/  ISETP.NE.OR P0, PT, R0, 0x3, !P5 ;  /* 0x000000030000780c */ /* 0x000fd60006f05670 */
[----:B------:R-:W-:Y:S05]  /*0280*/  @P1 BRA `(.L_x_5) ;  /* 0x0000000000201947 */ /* 0x000fea0003800000 */
[----:B------:R-:W3:Y:S02]  /*0290*/  LDCU.64 UR6, c[0x0][0x348] ;  /* 0x00006900ff0677ac */ /* 0x000ee40008000a00 */
[----:B---3--:R-:W-:Y:S02]  /*02a0*/  UIADD3 UR10, UP1, UPT, UR6, 0x80, URZ ;  /* 0x00000080060a7890 */ /* 0x008fe4000ff3e0ff */
[----:B------:R-:W-:Y:S02]  /*02b0*/  UIADD3 UR6, UP0, UPT, UR6, 0x180, URZ ;  /* 0x0000018006067890 */ /* 0x000fe4000ff1e0ff */
[----:B------:R-:W-:Y:S02]  /*02c0*/  UIADD3.X UR11, UPT, UPT, URZ, UR7, URZ, UP1, !UPT ;  /* 0x00000007ff0b7290 */ /* 0x000fe40008ffe4ff */
[----:B------:R-:W-:-:S07]  /*02d0*/  UIADD3.X UR7, UPT, UPT, URZ, UR7, URZ, UP0, !UPT ;  /* 0x00000007ff077290 */ /* 0x000fce00087fe4ff */
[----:B------:R3:W-:Y:S02]  /*02e0*/  UTMACCTL.PF [UR10] ;  /* 0x000000000a0079b9 */ /* 0x0007e40008040000 */
[----:B------:R3:W-:Y:S02]  /*02f0*/  UTMACCTL.PF [UR6] ;  /* 0x00000000060079b9 */ /* 0x0007e40008040000 */
[----:B---3--:R-:W-:Y:S01]  /*0300*/  NOP ;  /* 0x0000000000007918 */ /* 0x008fe20000000000 */
.L_x_5:
[----:B------:R-:W-:Y:S05]  /*0310*/  BSYNC.RECONVERGENT B0 ;  /* 0x0000000000007941 */ /* 0x000fea0003800200 */
.L_x_4:
[----:B------:R-:W-:Y:S04]  /*0320*/  BSSY.RECONVERGENT B0, `(.L_x_6) ;  /* 0x000000a000007945 */ /* 0x000fe80003800200 */
        /* <DEDUP_REMOVED lines=9> */
.L_x_7:
[----:B------:R-:W-:Y:S05]  /*03c0*/  BSYNC.RECONVERGENT B0 ;  /* 0x0000000000007941 */ /* 0x000fea0003800200 */
.L_x_6:
[----:B------:R-:W3:Y:S01]  /*03d0*/  LDCU.64 UR6, c[0x0][0x888] ;  /* 0x00011100ff0677ac */ /* 0x000ee20008000a00 */
[----:B------:R-:W-:Y:S02]  /*03e0*/  UISETP.EQ.U32.AND UP1, UPT, UR4, URZ, UPT ;  /* 0x000000ff0400728c */ /* 0x000fe4000bf22070 */
[----:B------:R-:W-:Y:S02]  /*03f0*/  UPLOP3.LUT UP2, UPT, UPT, UPT, UPT, 0x80, 0x8 ;  /* 0x000000000008789c */ /* 0x000fe40003f4f070 */
[----:B---3--:R-:W-:-:S04]  /*0400*/  UISETP.NE.U32.AND UP0, UPT, UR6, URZ, UPT ;  /* 0x000000ff0600728c */ /* 0x008fc8000bf05070 */
[----:B------:R-:W-:-:S04]  /*0410*/  UISETP.NE.AND.EX UP0, UPT, UR7, URZ, UPT, UP0 ;  /* 0x000000ff0700728c */ /* 0x000fc8000bf05300 */
[----:B------:R-:W-:-:S04]  /*0420*/  UISETP.EQ.OR.EX UP3, UPT, UR5, URZ, !UP0, UP1 ;  /* 0x000000ff0500728c */ /* 0x000fc8000c762710 */
[----:B------:R-:W-:-:S05]  /*0430*/  UP2UR UR44, UPR, URZ, 0x8 ;  /* 0x00000008ff2c7883 */ /* 0x000fca0008000000 */
[----:B------:R-:W-:Y:S07]  /*0440*/  BRA.U !UP3, `(.L_x_8) ;  /* 0x000000010b207547 */ /* 0x000fee000b800000 */
[----:B-----5:R-:W-:Y:S01]  /*0450*/  R2UR UR6, R48 ;  /* 0x00000000300672ca */ /* 0x020fe200000e0000 */
[----:B------:R-:W-:Y:S02]  /*0460*/  UISETP.NE.U32.AND UP2, UPT, UR4, URZ, UPT ;  /* 0x000000ff0400728c */ /* 0x000fe4000bf45070 */
[----:B------:R-:W-:Y:S02]  /*0470*/  USEL UR4, URZ, 0xffffffff, UP0 ;  /* 0xffffffffff047887 */ /* 0x000fe40008000000 */
[----:B------:R-:W-:-:S08]  /*0480*/  UISETP.NE.AND.EX UP2, UPT, UR5, URZ, UPT, UP2 ;  /* 0x000000ff0500728c */ /* 0x000fd0000bf45320 */
[----:B------:R-:W-:-:S04]  /*0490*/  UISETP.NE.AND UP1, UPT, UR6, URZ, UPT ;  /* 0x000000ff0600728c */ /* 0x000fc8000bf25270 */
[----:B------:R-:W-:-:S04]  /*04a0*/  @!UP2 USEL UR4, URZ, 0xffffffff, UP1 ;  /* 0xffffffffff04a887 */ /* 0x000fc80008800000 */
[----:B------:R-:W-:-:S04]  /*04b0*/  ULOP3.LUT UR4, UR4, 0x1, URZ, 0xc0, !UPT ;  /* 0x0000000104047892 */ /* 0x000fc8000f8ec0ff */
[----:B------:R-:W-:-:S11]  /*04c0*/  UISETP.NE.U32.AND UP2, UPT, UR4, 0x1, UPT ;  /* 0x000000010400788c */ /* 0x000fd6000bf45070 */
.L_x_8:
[----:B--2---:R-:W2:Y:S01]  /*04d0*/  SHFL.IDX PT, R2, R106, RZ, 0x1f ;  /* 0x00001fff6a027589 */ /* 0x004ea200000e0000 */
[----:B------:R-:W-:-:S04]  /*04e0*/  UISETP.NE.AND UP1, UPT, UR8, 0x2, UPT ;  /* 0x000000020800788c */ /* 0x000fc8000bf25270 */
[----:B------:R-:W-:Y:S01]  /*04f0*/  USEL UR13, URZ, 0x1, UP1 ;  /* 0x00000001ff0d7887 */ /* 0x000fe20008800000 */
[----:B--2---:R-:W-:-:S13]  /*0500*/  ISETP.NE.AND P0, PT, R2, RZ, PT ;  /* 0x000000ff0200720c */ /* 0x004fda0003f05270 */
[----:B------:R-:W-:Y:S05]  /*0510*/  @P0 BRA `(.L_x_9) ;  /* 0x0000000000400947 */ /* 0x000fea0003800000 */
[----:B------:R-:W2:Y:S01]  /*0520*/  S2UR UR5, SR_CgaCtaId ;  /* 0x00000000000579c3 */ /* 0x000ea20000008800 */
[----:B------:R-:W-:Y:S01]  /*0530*/  UMOV UR6, 0x400 ;  /* 0x0000040000067882 */ /* 0x000fe20000000000 */
[----:B------:R-:W-:Y:S01]  /*0540*/  UMOV UR4, 0x1 ;  /* 0x0000000100047882 */ /* 0x000fe20000000000 */
[----:B------:R-:W-:Y:S01]  /*0550*/  ELECT P0, URZ, PT ;  /* 0x0000000000ff782f */ /* 0x000fe20003800000 */
[----:B--2---:R-:W-:Y:S02]  /*0560*/  ULEA UR5, UR5, UR6, 0x18 ;  /* 0x0000000605057291 */ /* 0x004fe4000f8ec0ff */
[----:B------:R-:W-:-:S04]  /*0570*/  UIADD3 UR6, UPT, UPT, -UR4, 0x100000, URZ ;  /* 0x0010000004067890 */ /* 0x000fc8000fffe1ff */
[----:B------:R-:W-:Y:S02]  /*0580*/  USHF.L.U32 UR7, UR6, 0xb, URZ ;  /* 0x0000000b06077899 */ /* 0x000fe400080006ff */
[----:B------:R-:W-:Y:S01]  /*0590*/  USHF.L.U32 UR6, UR6, 0x1, URZ ;  /* 0x0000000106067899 */ /* 0x000fe200080006ff */
[----:B------:R-:W2:Y:S11]  /*05a0*/  FENCE.VIEW.ASYNC.S ;  /* 0x00000000000073c6 */ /* 0x000eb60000000000 */
[----:B--2---:R2:W3:Y:S01]  /*05b0*/  SYNCS.EXCH.64 URZ, [UR5], UR6 ;  /* 0x0000000605ff75b2 */ /* 0x0044e20008000100 */
[----:B------:R2:W4:Y:S01]  /*05c0*/  SYNCS.EXCH.64 URZ, [UR5+0x18], UR6 ;  /* 0x0000180605ff75b2 */ /* 0x0005220008000100 */
[----:B------:R2:W1:Y:S01]  /*05d0*/  SYNCS.EXCH.64 URZ, [UR5+0x8], UR6 ;  /* 0x0000080605ff75b2 */ /* 0x0004620008000100 */
[----:B------:R2:W1:Y:S01]  /*05e0*/  SYNCS.EXCH.64 URZ, [UR5+0x20], UR6 ;  /* 0x0000200605ff75b2 */ /* 0x0004620008000100 */
[----:B------:R2:W1:Y:S01]  /*05f0*/  SYNCS.EXCH.64 URZ, [UR5+0x10], UR6 ;  /* 0x0000100605ff75b2 */ /* 0x0004620008000100 */
[----:B------:R2:W1:Y:S01]  /*0600*/  SYNCS.EXCH.64 URZ, [UR5+0x28], UR6 ;  /* 0x0000280605ff75b2 */ /* 0x0004620008000100 */
[----:B------:R-:W-:Y:S01]  /*0610*/  NOP ;  /* 0x0000000000007918 */ /* 0x000fe20000000000 */
.L_x_9:
[----:B------:R-:W2:Y:S01]  /*0620*/  SHFL.IDX PT, R2, R106, RZ, 0x1f ;  /* 0x00001fff6a027589 */ /* 0x000ea200000e0000 */
[----:B------:R-:W-:Y:S01]  /*0630*/  NOP ;  /* 0x0000000000007918 */ /* 0x000fe20000000000 */
[----:B--2---:R-:W-:-:S13]  /*0640*/  ISETP.NE.AND P0, PT, R2, 0x1, PT ;  /* 0x000000010200780c */ /* 0x004fda0003f05270 */
[----:B------:R-:W-:Y:S05]  /*0650*/  @P0 BRA `(.L_x_10) ;  /* 0x0000000000400947 */ /* 0x000fea0003800000 */
[----:B------:R-:W2:Y:S01]  /*0660*/  S2UR UR6, SR_CgaCtaId ;  /* 0x00000000000679c3 */ /* 0x000ea20000008800 */
[----:B------:R-:W-:Y:S01]  /*0670*/  UMOV UR7, 0x400 ;  /* 0x0000040000077882 */ /* 0x000fe20000000000 */
[----:B------:R-:W-:Y:S01]  /*0680*/  UMOV UR5, 0x20 ;  /* 0x0000002000057882 */ /* 0x000fe20000000000 */
[----:B------:R-:W-:Y:S01]  /*0690*/  UMOV UR4, 0x80 ;  /* 0x0000008000047882 */ /* 0x000fe20000000000 */
[----:B------:R-:W-:-:S04]  /*06a0*/  UIADD3 UR10, UPT, UPT, -UR5, 0x100000, URZ ;  /* 0x00100000050a7890 */ /* 0x000fc8000fffe1ff */
[----:B------:R-:W-:Y:S02]  /*06b0*/  USHF.L.U32 UR11, UR10, 0xb, URZ ;  /* 0x0000000b0a0b7899 */ /* 0x000fe400080006ff */
[----:B------:R-:W-:Y:S02]  /*06c0*/  USHF.L.U32 UR10, UR10, 0x1, URZ ;  /* 0x000000010a0a7899 */ /* 0x000fe400080006ff */
[----:B------:R-:W-:-:S04]  /*06d0*/  UIADD3 UR4, UPT, UPT, -UR4, 0x100000, URZ ;  /* 0x0010000004047890 */ /* 0x000fc8000fffe1ff */
[----:B------:R-:W-:Y:S02]  /*06e0*/  USHF.L.U32 UR5, UR4, 0xb, URZ ;  /* 0x0000000b04057899 */ /* 0x000fe400080006ff */
[----:B------:R-:W-:Y:S01]  /*06f0*/  USHF.L.U32 UR4, UR4, 0x1, URZ ;  /* 0x0000000104047899 */ /* 0x000fe200080006ff */
[----:B------:R-:W-:Y:S01]  /*0700*/  ELECT P0, URZ, PT ;  /* 0x0000000000ff782f */ /* 0x000fe20003800000 */
[----:B--2---:R-:W-:Y:S01]  /*0710*/  ULEA UR6, UR6, UR7, 0x18 ;  /* 0x0000000706067291 */ /* 0x004fe2000f8ec0ff */
[----:B------:R-:W2:Y:S11]  /*0720*/  FENCE.VIEW.ASYNC.S ;  /* 0x00000000000073c6 */ /* 0x000eb60000000000 */
[----:B--2---:R2:W1:Y:S01]  /*0730*/  SYNCS.EXCH.64 URZ, [UR6+0x30], UR10 ;  /* 0x0000300a06ff75b2 */ /* 0x0044620008000100 */
[----:B------:R2:W1:Y:S01]  /*0740*/  SYNCS.EXCH.64 URZ, [UR6+0x38], UR4 ;  /* 0x0000380406ff75b2 */ /* 0x0004620008000100 */
[----:B------:R-:W-:Y:S01]  /*0750*/  NOP ;  /* 0x0000000000007918 */ /* 0x000fe20000000000 */
.L_x_10:
[----:B------:R-:W3:Y:S01]  /*0760*/  SHFL.IDX PT, R2, R106, RZ, 0x1f ;  /* 0x00001fff6a027589 */ /* 0x000ee200000e0000 */
[----:B------:R-:W-:Y:S01]  /*0770*/  NOP ;  /* 0x0000000000007918 */ /* 0x000fe20000000000 */
[----:B---3--:R-:W-:-:S13]  /*0780*/  ISETP.NE.AND P0, PT, R2, 0x3, PT ;  /* 0x000000030200780c */ /* 0x008fda0003f05270 */
[----:B------:R-:W-:Y:S05]  /*0790*/  @P0 BRA `(.L_x_11) ;  /* 0x0000000000300947 */ /* 0x000fea0003800000 */
[----:B--2---:R-:W2:Y:S01]  /*07a0*/  S2UR UR5, SR_CgaCtaId ;  /* 0x00000000000579c3 */ /* 0x004ea20000008800 */
        /* <DEDUP_REMOVED lines=8> */
[----:B--2---:R3:W2:Y:S01]  /*0830*/  SYNCS.EXCH.64 URZ, [UR5+0x40], UR6 ;  /* 0x0000400605ff75b2 */ /* 0x0046a20008000100 */
[----:B------:R3:W1:Y:S02]  /*0840*/  SYNCS.EXCH.64 URZ, [UR5+0x48], UR6 ;  /* 0x0000480605ff75b2 */ /* 0x0006640008000100 */
[----:B---3--:R-:W-:Y:S01]  /*0850*/  NOP ;  /* 0x0000000000007918 */ /* 0x008fe20000000000 */
.L_x_11:
[----:B------:R-:W3:Y:S01]  /*0860*/  SHFL.IDX PT, R2, R106, RZ, 0x1f ;  /* 0x00001fff6a027589 */ /* 0x000ee200000e0000 */
[----:B------:R-:W-:Y:S01]  /*0870*/  NOP ;  /* 0x0000000000007918 */ /* 0x000fe20000000000 */
[----:B---3--:R-:W-:-:S13]  /*0880*/  ISETP.NE.AND P0, PT, R2, 0x4, PT ;  /* 0x000000040200780c */ /* 0x008fda0003f05270 */
[----:B------:R-:W-:Y:S05]  /*0890*/  @P0 BRA `(.L_x_12) ;  /* 0x00000000004c0947 */ /* 0x000fea0003800000 */
[----:B--2---:R-:W2:Y:S01]  /*08a0*/  S2UR UR5, SR_CgaCtaId ;  /* 0x00000000000579c3 */ /* 0x004ea20000008800 */
[----:B------:R-:W-:Y:S01]  /*08b0*/  UMOV UR7, 0x100 ;  /* 0x0000010000077882 */ /* 0x000fe20000000000 */
[----:B------:R-:W-:Y:S01]  /*08c0*/  UMOV UR6, 0x400 ;  /* 0x0000040000067882 */ /* 0x000fe20000000000 */
[----:B------:R-:W-:Y:S01]  /*08d0*/  USEL UR7, UR7, 0xe0, UP2 ;  /* 0x000000e007077887 */ /* 0x000fe20009000000 */
[----:B------:R-:W-:Y:S01]  /*08e0*/  UMOV UR4, 0x1 ;  /* 0x0000000100047882 */ /* 0x000fe20000000000 */
[----:B------:R-:W-:Y:S01]  /*08f0*/  ELECT P0, URZ, PT ;  /* 0x0000000000ff782f */ /* 0x000fe20003800000 */
[----:B------:R-:W-:-:S04]  /*0900*/  UIADD3 UR10, UPT, UPT, -UR4, 0x100000, URZ ;  /* 0x00100000040a7890 */ /* 0x000fc8000fffe1ff */
[----:B------:R-:W-:Y:S02]  /*0910*/  USHF.L.U32 UR11, UR10, 0xb, URZ ;  /* 0x0000000b0a0b7899 */ /* 0x000fe400080006ff */
[----:B------:R-:W-:Y:S02]  /*0920*/  USHF.L.U32 UR10, UR10, 0x1, URZ ;  /* 0x000000010a0a7899 */ /* 0x000fe400080006ff */
[----:B--2---:R-:W-:Y:S02]  /*0930*/  ULEA UR5, UR5, UR6, 0x18 ;  /* 0x0000000605057291 */ /* 0x004fe4000f8ec0ff */
[----:B------:R-:W-:-:S04]  /*0940*/  UIADD3 UR6, UPT, UPT, -UR7, 0x100000, URZ ;  /* 0x0010000007067890 */ /* 0x000fc8000fffe1ff */
[----:B------:R-:W-:Y:S02]  /*0950*/  USHF.L.U32 UR7, UR6, 0xb, URZ ;  /* 0x0000000b06077899 */ /* 0x000fe400080006ff */
[----:B------:R-:W-:Y:S01]  /*0960*/  USHF.L.U32 UR6, UR6, 0x1, URZ ;  /* 0x0000000106067899 */ /* 0x000fe200080006ff */
[----:B------:R-:W2:Y:S03]  /*0970*/  FENCE.VIEW.ASYNC.S ;  /* 0x00000000000073c6 */ /* 0x000ea60000000000 */
[----:B--2---:R3:W2:Y:S08]  /*0980*/  SYNCS.EXCH.64 URZ, [UR5+0x50], UR10 ;  /* 0x0000500a05ff75b2 */ /* 0x0046b00008000100 */
[----:B------:R3:W1:Y:S01]  /*0990*/  SYNCS.EXCH.64 URZ, [UR5+0x60], UR6 ;  /* 0x0000600605ff75b2 */ /* 0x0006620008000100 */
[----:B------:R3:W1:Y:S01]  /*09a0*/  SYNCS.EXCH.64 URZ, [UR5+0x58], UR10 ;  /* 0x0000580a05ff75b2 */ /* 0x0006620008000100 */
[----:B------:R3:W1:Y:S02]  /*09b0*/  SYNCS.EXCH.64 URZ, [UR5+0x68], UR6 ;  /* 0x0000680605ff75b2 */ /* 0x0006640008000100 */
[----:B---3--:R-:W-:Y:S01]  /*09c0*/  NOP ;  /* 0x0000000000007918 */ /* 0x008fe20000000000 */
.L_x_12:
[----:B------:R-:W3:Y:S01]  /*09d0*/  SHFL.IDX PT, R2, R106, RZ, 0x1f ;  /* 0x00001fff6a027589 */ /* 0x000ee200000e0000 */
[----:B------:R-:W-:Y:S01]  /*09e0*/  NOP ;  /* 0x0000000000007918 */ /* 0x000fe20000000000 */
[----:B---3--:R-:W-:-:S13]  /*09f0*/  ISETP.NE.AND P0, PT, R2, 0x5, PT ;  /* 0x000000050200780c */ /* 0x008fda0003f05270 */
[----:B------:R-:W-:Y:S05]  /*0a00*/  @P0 BRA `(.L_x_13) ;  /* 0x0000000000580947 */ /* 0x000fea0003800000 */
[----:B--2---:R-:W2:Y:S01]  /*0a10*/  S2UR UR6, SR_CgaCtaId ;  /* 0x00000000000679c3 */ /* 0x004ea20000008800 */
        /* <DEDUP_REMOVED lines=12> */
[----:B--2---:R3:W2:Y:S01]  /*0ae0*/  SYNCS.EXCH.64 URZ, [UR6+0x70], UR10 ;  /* 0x0000700a06ff75b2 */ /* 0x0046a20008000100 */
[----:B------:R3:W1:Y:S01]  /*0af0*/  SYNCS.EXCH.64 URZ, [UR6+0x90], UR4 ;  /* 0x0000900406ff75b2 */ /* 0x0006620008000100 */
[----:B------:R3:W1:Y:S01]  /*0b00*/  SYNCS.EXCH.64 URZ, [UR6+0x78], UR10 ;  /* 0x0000780a06ff75b2 */ /* 0x0006620008000100 */
[----:B------:R3:W1:Y:S01]  /*0b10*/  SYNCS.EXCH.64 URZ, [UR6+0x98], UR4 ;  /* 0x0000980406ff75b2 */ /* 0x0006620008000100 */
[----:B------:R3:W1:Y:S01]  /*0b20*/  SYNCS.EXCH.64 URZ, [UR6+0x80], UR10 ;  /* 0x0000800a06ff75b2 */ /* 0x0006620008000100 */
[----:B------:R3:W1:Y:S01]  /*0b30*/  SYNCS.EXCH.64 URZ, [UR6+0xa0], UR4 ;  /* 0x0000a00406ff75b2 */ /* 0x0006620008000100 */
[----:B------:R3:W1:Y:S01]  /*0b40*/  SYNCS.EXCH.64 URZ, [UR6+0x88], UR10 ;  /* 0x0000880a06ff75b2 */ /* 0x0006620008000100 */
[----:B------:R3:W1:Y:S02]  /*0b50*/  SYNCS.EXCH.64 URZ, [UR6+0xa8], UR4 ;  /* 0x0000a80406ff75b2 */ /* 0x0006640008000100 */
[----:B---3--:R-:W-:Y:S01]  /*0b60*/  NOP ;  /* 0x0000000000007918 */ /* 0x008fe20000000000 */
.L_x_13:
        /* <DEDUP_REMOVED lines=14> */
[----:B------:R3:W1:Y:S01]  /*0c50*/  SYNCS.EXCH.64 URZ, [UR5+0xc0], UR6 ;  /* 0x0000c00605ff75b2 */ /* 0x0006620008000100 */
[----:B------:R3:W1:Y:S01]  /*0c60*/  SYNCS.EXCH.64 URZ, [UR5+0xb8], UR6 ;  /* 0x0000b80605ff75b2 */ /* 0x0006620008000100 */
[----:B------:R3:W1:Y:S02]  /*0c70*/  SYNCS.EXCH.64 URZ, [UR5+0xc8], UR6 ;  /* 0x0000c80605ff75b2 */ /* 0x0006640008000100 */
[----:B---3--:R-:W-:Y:S01]  /*0c80*/  NOP ;  /* 0x0000000000007918 */ /* 0x008fe20000000000 */
.L_x_14:
[----:B--2---:R-:W2:Y:S01]  /*0c90*/  S2UR UR5, SR_CTAID.X ;  /* 0x00000000000579c3 */ /* 0x004ea20000002500 */
[----:B------:R-:W-:-:S05]  /*0ca0*/  CS2R.32 R99, SR_CgaSize ;  /* 0x0000000000637805 */ /* 0x000fca0000008a00 */
[----:B------:R-:W-:-:S05]  /*0cb0*/  IMAD R99, R99, -0xa0, RZ ;  /* 0xffffff6063637824 */ /* 0x000fca00078e02ff */
[----:B------:R-:W-:-:S14]  /*0cc0*/  R2UR UR7, R99 ;  /* 0x00000000630772ca */ /* 0x000fdc00000e0000 */
[----:B------:R-:W3:Y:S01]  /*0cd0*/  LDCU UR7, c[0x0][UR7+0x2b0] ;  /* 0x00005600070777ac */ /* 0x000ee20008000800 */
[----:B------:R-:W-:Y:S01]  /*0ce0*/  NOP ;  /* 0x0000000000007918 */ /* 0x000fe20000000000 */
[----:B------:R-:W-:-:S05]  /*0cf0*/  CS2R.32 R99, SR_CgaSize ;  /* 0x0000000000637805 */ /* 0x000fca0000008a00 */
[----:B------:R-:W-:-:S05]  /*0d00*/  IMAD R99, R99, -0xa0, RZ ;  /* 0xffffff6063637824 */ /* 0x000fca00078e02ff */
[----:B------:R-:W-:-:S14]  /*0d10*/  R2UR UR6, R99 ;  /* 0x00000000630672ca */ /* 0x000fdc00000e0000 */
[----:B------:R-:W4:Y:S01]  /*0d20*/  LDCU UR6, c[0x0][UR6+0x2b4] ;  /* 0x00005680060677ac */ /* 0x000f220008000800 */
[----:B------:R-:W1:Y:S08]  /*0d30*/  S2UR UR4, SR_CTAID.Y ;  /* 0x00000000000479c3 */ /* 0x000e700000002600 */
[----:B------:R-:W4:Y:S01]  /*0d40*/  LDC R9, c[0x0][0xb24] ;  /* 0x0002c900ff097b82 */ /* 0x000f220000000800 */
[----:B--2---:R-:W-:-:S02]  /*0d50*/  I2FP.F32.U32 R5, UR5 ;  /* 0x0000000500057c45 */ /* 0x004fc40008201000 */
[----:B------:R-:W-:-:S05]  /*0d60*/  CS2R.32 R3, SR_CgaSize ;  /* 0x0000000000037805 */ /* 0x000fca0000008a00 */
[----:B------:R-:W-:-:S06]  /*0d70*/  IMAD R3, R3, -0xa0, RZ ;  /* 0xffffff6003037824 */ /* 0x000fcc00078e02ff */
[----:B------:R-:W2:Y:S01]  /*0d80*/  LDC R3, c[0x0][R3+0x2a0] ;  /* 0x0000a80003037b82 */ /* 0x000ea20000000800 */
[----:B------:R-:W-:Y:S01]  /*0d90*/  MOV R99, UR5 ;  /* 0x0000000500637c02 */ /* 0x000fe20008000f00 */
[----:B---3--:R-:W-:Y:S01]  /*0da0*/  FMUL R5, R5, UR7 ;  /* 0x0000000705057c20 */ /* 0x008fe20008400000 */
[----:B-1----:R-:W-:Y:S02]  /*0db0*/  I2FP.F32.U32 R4, UR4 ;  /* 0x0000000400047c45 */ /* 0x002fe40008201000 */
[----:B------:R-:W-:-:S05]  /*0dc0*/  CS2R.32 R2, SR_CgaSize ;  /* 0x0000000000027805 */ /* 0x000fca0000008a00 */
[----:B------:R-:W-:-:S06]  /*0dd0*/  IMAD R2, R2, -0xa0, RZ ;  /* 0xffffff6002027824 */ /* 0x000fcc00078e02ff */
[----:B------:R-:W1:Y:S01]  /*0de0*/  LDC R2, c[0x0][R2+0x2a4] ;  /* 0x0000a90002027b82 */ /* 0x000e620000000800 */
[----:B------:R-:W3:Y:S01]  /*0df0*/  F2I.U32.TRUNC.NTZ R96, R5 ;  /* 0x0000000500607305 */ /* 0x000ee2000020f000 */
[----:B------:R-:W-:Y:S01]  /*0e00*/  MOV R97, UR4 ;  /* 0x0000000400617c02 */ /* 0x000fe20008000f00 */
[----:B----4-:R-:W-:-:S05]  /*0e10*/  FMUL R4, R4, UR6 ;  /* 0x0000000604047c20 */ /* 0x010fca0008400000 */
[----:B------:R-:W-:Y:S01]  /*0e20*/  BAR.SYNC.DEFER_BLOCKING 0x0 ;  /* 0x0000000000007b1d */ /* 0x000fe20000010000 */
[----:B------:R-:W-:-:S05]  /*0e30*/  ISETP.GE.AND P0, PT, R9, 0x1, PT ;  /* 0x000000010900780c */ /* 0x000fca0003f06270 */
[----:B------:R-:W4:Y:S02]  /*0e40*/  F2I.U32.TRUNC.NTZ R81, R4 ;  /* 0x0000000400517305 */ /* 0x000f24000020f000 */
[----:B------:R-:W1:Y:S01]  /*0e50*/  S2UR UR36, SR_CTAID.Z ;  /* 0x00000000002479c3 */ /* 0x000e620000002700 */
[----:B---3--:R-:W-:-:S05]  /*0e60*/  IADD3 R96, PT, PT, -R96, RZ, RZ ;  /* 0x000000ff60607210 */ /* 0x008fca0007ffe1ff */
[----:B--2---:R-:W-:Y:S01]  /*0e70*/  IMAD R96, R3, R96, UR5 ;  /* 0x0000000503607e24 */ /* 0x004fe2000f8e0260 */
[----:B----4-:R-:W-:-:S05]  /*0e80*/  IADD3 R81, PT, PT, -R81, RZ, RZ ;  /* 0x000000ff51517210 */ /* 0x010fca0007ffe1ff */
[----:B-1----:R-:W-:Y:S01]  /*0e90*/  IMAD R81, R2, R81, UR4 ;  /* 0x0000000402517e24 */ /* 0x002fe2000f8e0251 */
[----:B------:R-:W-:Y:S06]  /*0ea0*/  @!P0 BRA `(.L_x_15) ;  /* 0x0000000000b88947 */ /* 0x000fec0003800000 */
[----:B------:R-:W1:Y:S01]  /*0eb0*/  LDC.64 R4, c[0x0][0xb18] ;  /* 0x0002c600ff047b82 */ /* 0x000e620000000a00 */
[----:B------:R-:W-:-:S07]  /*0ec0*/  ISETP.NE.AND P0, PT, R9, 0x1, PT ;  /* 0x000000010900780c */ /* 0x000fce0003f05270 */
[----:B------:R-:W2:Y:S08]  /*0ed0*/  LDC R10, c[0x0][0xb0c] ;  /* 0x0002c300ff0a7b82 */ /* 0x000eb00000000800 */
[----:B------:R-:W3:Y:S08]  /*0ee0*/  LDC R11, c[0x0][0x370] ;  /* 0x0000dc00ff0b7b82 */ /* 0x000ef00000000800 */
[----:B------:R-:W4:Y:S01]  /*0ef0*/  LDC R12, c[0x0][0x374] ;  /* 0x0000dd00ff0c7b82 */ /* 0x000f220000000800 */
[----:B-1----:R-:W-:-:S07]  /*0f00*/  ISETP.NE.AND P1, PT, R4, 0x1, PT ;  /* 0x000000010400780c */ /* 0x002fce0003f25270 */
[----:B------:R-:W3:Y:S01]  /*0f10*/  LDC.64 R6, c[0x0][0xb10] ;  /* 0x0002c400ff067b82 */ /* 0x000ee20000000a00 */
[----:B--2---:R-:W-:-:S07]  /*0f20*/  ISETP.NE.AND P2, PT, R10, 0x1, PT ;  /* 0x000000010a00780c */ /* 0x004fce0003f45270 */
[----:B------:R-:W1:Y:S08]  /*0f30*/  LDC R8, c[0x0][0xb20] ;  /* 0x0002c800ff087b82 */ /* 0x000e700000000800 */
[----:B------:R-:W2:Y:S01]  /*0f40*/  LDC.64 R2, c[0x0][0xb28] ;  /* 0x0002ca00ff027b82 */ /* 0x000ea20000000a00 */
[----:B----4-:R-:W-:-:S04]  /*0f50*/  IMAD.HI.U32 R13, R12, R5, RZ ;  /* 0x000000050c0d7227 */ /* 0x010fc800078e00ff */
[----:B------:R-:W-:-:S04]  /*0f60*/  IMAD.HI.U32 R5, R97, R5, RZ ;  /* 0x0000000561057227 */ /* 0x000fc800078e00ff */
[----:B---3--:R-:W-:-:S04]  /*0f70*/  IMAD.HI.U32 R14, R11, R6, RZ ;  /* 0x000000060b0e7227 */ /* 0x008fc800078e00ff */
[----:B------:R-:W-:Y:S01]  /*0f80*/  IMAD.HI.U32 R16, R99, R6, RZ ;  /* 0x0000000663107227 */ /* 0x000fe200078e00ff */
[-C--:B------:R-:W-:Y:S02]  /*0f90*/  @P2 SHF.R.U32.HI R11, RZ, R7.reuse, R14 ;  /* 0x00000007ff0b2219 */ /* 0x080fe4000001160e */
[-C--:B-1----:R-:W-:Y:S02]  /*0fa0*/  @P1 SHF.R.U32.HI R12, RZ, R8.reuse, R13 ;  /* 0x00000008ff0c1219 */ /* 0x082fe4000001160d */
[----:B------:R-:W-:Y:S02]  /*0fb0*/  SHF.R.U32.HI R8, RZ, R8, R5 ;  /* 0x00000008ff087219 */ /* 0x000fe40000011605 */
[----:B------:R-:W-:Y:S02]  /*0fc0*/  SHF.R.U32.HI R16, RZ, R7, R16 ;  /* 0x00000007ff107219 */ /* 0x000fe40000011610 */
[----:B------:R-:W-:Y:S01]  /*0fd0*/  SEL R5, R97, R8, !P1 ;  /* 0x0000000861057207 */ /* 0x000fe20004800000 */
[----:B--2---:R-:W-:Y:S01]  /*0fe0*/  IMAD.HI.U32 R14, R12, R2, RZ ;  /* 0x000000020c0e7227 */ /* 0x004fe200078e00ff */
[----:B------:R-:W-:-:S03]  /*0ff0*/  SEL R7, R99, R16, !P2 ;  /* 0x0000001063077207 */ /* 0x000fc60005000000 */
[----:B------:R-:W-:Y:S01]  /*1000*/  IMAD.HI.U32 R6, R11, R2, RZ ;  /* 0x000000020b067227 */ /* 0x000fe200078e00ff */
[----:B------:R-:W-:-:S04]  /*1010*/  @P0 SHF.R.U32.HI R12, RZ, R3, R14 ;  /* 0x00000003ff0c0219 */ /* 0x000fc8000001160e */
[----:B------:R-:W-:Y:S01]  /*1020*/  @P0 SHF.R.U32.HI R11, RZ, R3, R6 ;  /* 0x00000003ff0b0219 */ /* 0x000fe20000011606 */
[----:B------:R-:W-:-:S04]  /*1030*/  IMAD R12, R12, R9, RZ ;  /* 0x000000090c0c7224 */ /* 0x000fc800078e02ff */
[----:B------:R-:W-:Y:S01]  /*1040*/  IMAD R6, R11, R9, RZ ;  /* 0x000000090b067224 */ /* 0x000fe200078e02ff */
[----:B------:R-:W-:-:S04]  /*1050*/  ISETP.GE.AND P1, PT, R5, R12, PT ;  /* 0x0000000c0500720c */ /* 0x000fc80003f26270 */
[----:B------:R-:W-:Y:S01]  /*1060*/  ISETP.GE.OR P1, PT, R7, R6, P1 ;  /* 0x000000060700720c */ /* 0x000fe20000f26670 */
[----:B------:R-:W-:-:S05]  /*1070*/  IMAD.HI.U32 R6, R5, R2, RZ ;  /* 0x0000000205067227 */ /* 0x000fca00078e00ff */
[----:B------:R-:W-:-:S04]  /*1080*/  SHF.R.U32.HI R6, RZ, R3, R6 ;  /* 0x00000003ff067219 */ /* 0x000fc80000011606 */
[----:B------:R-:W-:-:S03]  /*1090*/  SEL R6, R5, R6, !P0 ;  /* 0x0000000605067207 */ /* 0x000fc60004000000 */
[----:B------:R-:W-:Y:S01]  /*10a0*/  @!P1 IMAD.HI.U32 R8, R7, R2, RZ ;  /* 0x0000000207089227 */ /* 0x000fe200078e00ff */
[----:B------:R-:W-:-:S04]  /*10b0*/  IADD3 R2, PT, PT, -R6, RZ, RZ ;  /* 0x000000ff06027210 */ /* 0x000fc80007ffe1ff */
[----:B------:R-:W-:Y:S01]  /*10c0*/  @!P1 SHF.R.U32.HI R8, RZ, R3, R8 ;  /* 0x00000003ff089219 */ /* 0x000fe20000011608 */
[----:B------:R-:W-:-:S03]  /*10d0*/  IMAD R2, R9, R2, R5 ;  /* 0x0000000209027224 */ /* 0x000fc600078e0205 */
[----:B------:R-:W-:Y:S02]  /*10e0*/  @!P1 SEL R3, R7, R8, !P0 ;  /* 0x0000000807039207 */ /* 0x000fe40004000000 */
[----:B------:R-:W-:-:S03]  /*10f0*/  IADD3 R8, PT, PT, -R5, RZ, RZ ;  /* 0x000000ff05087210 */ /* 0x000fc60007ffe1ff */
[--C-:B------:R-:W-:Y:S02]  /*1100*/  @!P1 IMAD.IADD R6, R6, 0x1, -R3.reuse ;  /* 0x0000000106069824 */ /* 0x100fe400078e0a03 */
[----:B------:R-:W-:Y:S01]  /*1110*/  @!P1 IMAD R3, R2, R11, R3 ;  /* 0x0000000b02039224 */ /* 0x000fe200078e0203 */
[----:B------:R-:W-:Y:S01]  /*1120*/  IADD3 R2, PT, PT, -R7, RZ, RZ ;  /* 0x000000ff07027210 */ /* 0x000fe20007ffe1ff */
[----:B------:R-:W-:Y:S02]  /*1130*/  @!P1 IMAD R5, R6, R9, R7 ;  /* 0x0000000906059224 */ /* 0x000fe400078e0207 */
[----:B------:R-:W-:Y:S02]  /*1140*/  IMAD R8, R4, R8, R97 ;  /* 0x0000000804087224 */ /* 0x000fe400078e0261 */
[----:B------:R-:W-:Y:S02]  /*1150*/  @!P1 IMAD.MOV.U32 R7, RZ, RZ, R3 ;  /* 0x000000ffff079224 */ /* 0x000fe400078e0003 */
[----:B------:R-:W-:-:S02]  /*1160*/  IMAD R2, R10, R2, R99 ;  /* 0x000000020a027224 */ /* 0x000fc400078e0263 */
[----:B------:R-:W-:Y:S02]  /*1170*/  IMAD R97, R5, R4, R8 ;  /* 0x0000000405617224 */ /* 0x000fe400078e0208 */
[----:B------:R-:W-:Y:S02]  /*1180*/  IMAD R99, R7, R10, R2 ;  /* 0x0000000a07637224 */ /* 0x000fe400078e0202 */
.L_x_15:
[----:B------:R-:W1:Y:S01]  /*1190*/  LDCU UR4, c[0x0][0xb30] ;  /* 0x00016600ff0477ac */ /* 0x000e620008000800 */
[----:B------:R-:W2:Y:S08]  /*11a0*/  S2UR UR37, SR_CgaCtaId ;  /* 0x00000000002579c3 */ /* 0x000eb00000008800 */
[----:B------:R-:W3:Y:S01]  /*11b0*/  LDC R40, c[0x0][0xb24] ;  /* 0x0002c900ff287b82 */ /* 0x000ee20000000800 */
[----:B-1----:R-:W-:-:S09]  /*11c0*/  UISETP.NE.AND UP1, UPT, UR4, 0x1, UPT ;  /* 0x000000010400788c */ /* 0x002fd2000bf25270 */
[----:B--2---:R-:W-:Y:S05]  /*11d0*/  BRA.U UP1, `(.L_x_16) ;  /* 0x0000000101407547 */ /* 0x004fea000b800000 */
[----:B------:R-:W1:Y:S08]  /*11e0*/  LDC.64 R4, c[0x0][0xb10] ;  /* 0x0002c400ff047b82 */ /* 0x000e700000000a00 */
[----:B------:R-:W2:Y:S08]  /*11f0*/  LDC.64 R2, c[0x0][0xb18] ;  /* 0x0002c600ff027b82 */ /* 0x000eb00000000a00 */
[----:B------:R-:W4:Y:S08]  /*1200*/  LDC R6, c[0x0][0xb20] ;  /* 0x0002c800ff067b82 */ /* 0x000f300000000800 */
[----:B------:R-:W3:Y:S01]  /*1210*/  LDC R8, c[0x0][0xb0c] ;  /* 0x0002c300ff087b82 */ /* 0x000ee20000000800 */
[----:B-1----:R-:W-:-:S05]  /*1220*/  IMAD.HI.U32 R4, R99, R4, RZ ;  /* 0x0000000463047227 */ /* 0x002fca00078e00ff */
[----:B------:R-:W-:Y:S01]  /*1230*/  SHF.R.U32.HI R4, RZ, R5, R4 ;  /* 0x00000005ff047219 */ /* 0x000fe20000011604 */
[----:B--2---:R-:W-:Y:S01]  /*1240*/  IMAD.HI.U32 R3, R97, R3, RZ ;  /* 0x0000000361037227 */ /* 0x004fe200078e00ff */
[----:B------:R-:W-:-:S04]  /*1250*/  ISETP.NE.AND P0, PT, R2, 0x1, PT ;  /* 0x000000010200780c */ /* 0x000fc80003f05270 */
[----:B----4-:R-:W-:-:S04]  /*1260*/  SHF.R.U32.HI R6, RZ, R6, R3 ;  /* 0x00000006ff067219 */ /* 0x010fc80000011603 */
[----:B------:R-:W-:Y:S02]  /*1270*/  SEL R3, R97, R6, !P0 ;  /* 0x0000000661037207 */ /* 0x000fe40004000000 */
[----:B---3--:R-:W-:-:S04]  /*1280*/  ISETP.NE.AND P1, PT, R8, 0x1, PT ;  /* 0x000000010800780c */ /* 0x008fc80003f25270 */
[----:B------:R-:W-:-:S05]  /*1290*/  SEL R4, R99, R4, !P1 ;  /* 0x0000000463047207 */ /* 0x000fca0004800000 */
[----:B------:R-:W-:Y:S02]  /*12a0*/  IMAD.IADD R5, R3, 0x1, -R4 ;  /* 0x0000000103057824 */ /* 0x000fe400078e0a04 */
[----:B------:R-:W-:Y:S02]  /*12b0*/  IMAD.IADD R3, R4, 0x1, -R3 ;  /* 0x0000000104037824 */ /* 0x000fe400078e0a03 */
[----:B------:R-:W-:Y:S02]  /*12c0*/  IMAD R99, R5, R8, R99 ;  /* 0x0000000805637224 */ /* 0x000fe400078e0263 */
[----:B------:R-:W-:-:S07]  /*12d0*/  IMAD R97, R3, R2, R97 ;  /* 0x0000000203617224 */ /* 0x000fce00078e0261 */
.L_x_16:
[----:B------:R-:W-:Y:S01]  /*12e0*/  BAR.SYNC.DEFER_BLOCKING 0x0 ;  /* 0x0000000000007b1d */ /* 0x000fe20000010000 */
[----:B------:R-:W-:Y:S01]  /*12f0*/  UISETP.NE.AND UP1, UPT, UR8, 0x2, UPT ;  /* 0x000000020800788c */ /* 0x000fe2000bf25270 */
[----:B------:R-:W-:Y:S02]  /*1300*/  ISETP.NE.OR P5, PT, R0, 0x2, !P5 ;  /* 0x000000020000780c */ /* 0x000fe40006fa5670 */
[----:B------:R-:W-:-:S06]  /*1310*/  LOP3.LUT R2, R103, 0x1f, RZ, 0xc0, !PT ;  /* 0x0000001f67027812 */ /* 0x000fcc00078ec0ff */
[----:B------:R-:W-:Y:S05]  /*1320*/  BRA.U UP1, `(.L_x_17) ;  /* 0x0000001101307547 */ /* 0x000fea000b800000 */
[----:B------:R-:W1:Y:S01]  /*1330*/  LDCU UR13, c[0x0][0x38c] ;  /* 0x00007180ff0d77ac */ /* 0x000e620008000800 */
[----:B------:R-:W2:Y:S01]  /*1340*/  LDC R9, c[0x0][0x370] ;  /* 0x0000dc00ff097b82 */ /* 0x000ea20000000800 */
[----:B------:R-:W-:Y:S01]  /*1350*/  PLOP3.LUT P1, PT, PT, PT, UP2, 0x80, 0x8 ;  /* 0x000000000008781c */ /* 0x000fe20003f2f028 */
[----:B------:R-:W-:Y:S01]  /*1360*/  IMAD.MOV.U32 R15, RZ, RZ, 0x1 ;  /* 0x00000001ff0f7424 */ /* 0x000fe200078e00ff */
[----:B------:R-:W-:Y:S01]  /*1370*/  ISETP.EQ.OR P4, PT, R2, RZ, P5 ;  /* 0x000000ff0200720c */ /* 0x000fe20002f82670 */
[----:B------:R-:W-:Y:S01]  /*1380*/  IMAD.MOV.U32 R14, RZ, RZ, RZ ;  /* 0x000000ffff0e7224 */ /* 0x000fe200078e00ff */
[----:B------:R-:W-:Y:S02]  /*1390*/  PLOP3.LUT P1, PT, P1, PT, PT, 0x8, 0x80 ;  /* 0x000000000080781c */ /* 0x000fe40000f2e170 */
[----:B------:R-:W-:Y:S01]  /*13a0*/  CS2R R12, SRZ ;  /* 0x00000000000c7805 */ /* 0x000fe2000001ff00 */
[----:B------:R-:W-:Y:S01]  /*13b0*/  IMAD.MOV.U32 R10, RZ, RZ, 0x1 ;  /* 0x00000001ff0a7424 */ /* 0x000fe200078e00ff */
[----:B------:R-:W4:Y:S01]  /*13c0*/  LDC R0, c[0x0][0x374] ;  /* 0x0000dd00ff007b82 */ /* 0x000f220000000800 */
[----:B------:R-:W2:Y:S01]  /*13d0*/  LDCU.64 UR22, c[0x0][0x348] ;  /* 0x00006900ff1677ac */ /* 0x000ea20008000a00 */
[----:B------:R-:W-:Y:S01]  /*13e0*/  UMOV UR6, URZ ;  /* 0x000000ff00067c82 */ /* 0x000fe20008000000 */
[----:B-1----:R-:W-:-:S04]  /*13f0*/  UIADD3 UR5, UPT, UPT, UR13, 0x7f, URZ ;  /* 0x0000007f0d057890 */ /* 0x002fc8000fffe0ff */
[----:B------:R-:W-:-:S04]  /*1400*/  USHF.R.S32.HI UR4, URZ, 0x1f, UR5 ;  /* 0x0000001fff047899 */ /* 0x000fc80008011405 */
[----:B------:R-:W-:-:S04]  /*1410*/  ULEA.HI UR4, UR4, UR5, URZ, 0x7 ;  /* 0x0000000504047291 */ /* 0x000fc8000f8f38ff */
[----:B------:R-:W-:Y:S02]  /*1420*/  USHF.R.S32.HI UR15, URZ, 0x7, UR4 ;  /* 0x00000007ff0f7899 */ /* 0x000fe40008011404 */
[----:B------:R-:W-:Y:S02]  /*1430*/  UIADD3 UR4, UPT, UPT, UR13, -0x1, URZ ;  /* 0xffffffff0d047890 */ /* 0x000fe4000fffe0ff */
[----:B------:R-:W-:Y:S02]  /*1440*/  UISETP.LT.U32.AND UP0, UPT, UR15, 0x3, UPT ;  /* 0x000000030f00788c */ /* 0x000fe4000bf01070 */
[----:B------:R-:W-:Y:S02]  /*1450*/  UISETP.GE.U32.AND UP1, UPT, UR4, -0xff, UPT ;  /* 0xffffff010400788c */ /* 0x000fe4000bf26070 */
[----:B------:R-:W-:Y:S02]  /*1460*/  USEL UR14, UR15, 0x3, UP0 ;  /* 0x000000030f0e7887 */ /* 0x000fe40008000000 */
[----:B------:R-:W-:-:S02]  /*1470*/  UIADD3 UR13, UPT, UPT, UR13, 0xfe, URZ ;  /* 0x000000fe0d0d7890 */ /* 0x000fc4000fffe0ff */
[----:B------:R-:W-:Y:S02]  /*1480*/  UIADD3 UR5, UPT, UPT, UR14, -0x1, URZ ;  /* 0xffffffff0e057890 */ /* 0x000fe4000fffe0ff */
[----:B------:R-:W-:-:S03]  /*1490*/  UIADD3 UR7, UPT, UPT, UR15, -UR14, URZ ;  /* 0x8000000e0f077290 */ /* 0x000fc6000fffe0ff */
[----:B------:R-:W-:-:S04]  /*14a0*/  @UP1 UIADD3 UR5, UPT, UPT, UR14, URZ, URZ ;  /* 0x000000ff0e051290 */ /* 0x000fc8000fffe0ff */
[----:B--2---:R-:W-:-:S12]  /*14b0*/  UIADD3 UR5, UPT, UPT, UR5, 0x1, URZ ;  /* 0x0000000105057890 */ /* 0x004fd8000fffe0ff */
.L_x_35:
[----:B------:R-:W-:Y:S01]  /*14c0*/  UISETP.NE.AND UP0, UPT, UR37, URZ, UPT ;  /* 0x000000ff2500728c */ /* 0x000fe2000bf05270 */
[----:B------:R-:W1:Y:S08]  /*14d0*/  S2UR UR37, SR_CgaCtaId ;  /* 0x00000000002579c3 */ /* 0x000e700000008800 */
[----:B------:R-:W-:Y:S05]  /*14e0*/  BRA.U UP0, `(.L_x_18) ;  /* 0x0000000100347547 */ /* 0x000fea000b800000 */
[----:B------:R-:W2:Y:S01]  /*14f0*/  S2R R2, SR_CgaCtaId ;  /* 0x0000000000027919 */ /* 0x000ea20000008800 */
[----:B------:R-:W-:-:S04]  /*1500*/  MOV R3, 0x400 ;  /* 0x0000040000037802 */ /* 0x000fc80000000f00 */
[----:B--2---:R-:W-:Y:S02]  /*1510*/  LEA R3, R2, R3, 0x18 ;  /* 0x0000000302037211 */ /* 0x004fe400078ec0ff */
[----:B------:R-:W-:-:S03]  /*1520*/  SHF.L.U32 R2, R10, 0x1f, RZ ;  /* 0x0000001f0a027819 */ /* 0x000fc600000006ff */
[----:B------:R-:W-:-:S04]  /*1530*/  IMAD R3, R12, 0x8, R3 ;  /* 0x000000080c037824 */ /* 0x000fc800078e0203 */
[----:B------:R-:W2:Y:S02]  /*1540*/  SYNCS.PHASECHK.TRANS64.TRYWAIT P0, [R3+URZ+0xc0], R2 ;  /* 0x0000c002030075a7 */ /* 0x000ea400080011ff */
[----:B--2---:R-:W-:Y:S05]  /*1550*/  @!P0 BRA `(.L_x_19) ;  /* 0x0000004800f08947 */ /* 0x004fea0003800000 */
.L_x_94:
[----:B------:R-:W-:Y:S01]  /*1560*/  VIADD R12, R12, 0x1 ;  /* 0x000000010c0c7836 */ /* 0x000fe20000000000 */
[----:B------:R2:W-:Y:S04]  /*1570*/  SYNCS.ARRIVE.TRANS64.A1T0 RZ, [R3+URZ+0xb0], RZ ;  /* 0x0000b0ff03ff79a7 */ /* 0x0005e800081000ff */
[----:B------:R-:W-:-:S04]  /*1580*/  ISETP.NE.AND P0, PT, R12, 0x2, PT ;  /* 0x000000020c00780c */ /* 0x000fc80003f05270 */
[----:B------:R-:W-:Y:S02]  /*1590*/  SEL R12, R12, RZ, P0 ;  /* 0x000000ff0c0c7207 */ /* 0x000fe40000000000 */
[----:B--2---:R-:W-:-:S04]  /*15a0*/  SEL R3, RZ, 0x1, P0 ;  /* 0x00000001ff037807 */ /* 0x004fc80000000000 */
[----:B------:R-:W-:-:S07]  /*15b0*/  LOP3.LUT R10, R10, R3, RZ, 0x3c, !PT ;  /* 0x000000030a0a7212 */ /* 0x000fce00078e3cff */
.L_x_18:
[----:B------:R-:W-:Y:S01]  /*15c0*/  UMOV UR4, 0x400 ;  /* 0x0000040000047882 */ /* 0x000fe20000000000 */
[----:B------:R-:W-:Y:S01]  /*15d0*/  SHF.L.U32 R2, R15, 0x1f, RZ ;  /* 0x0000001f0f027819 */ /* 0x000fe200000006ff */
[----:B-1----:R-:W-:Y:S01]  /*15e0*/  ULEA UR4, UR37, UR4, 0x18 ;  /* 0x0000000425047291 */ /* 0x002fe2000f8ec0ff */
[----:B------:R-:W-:Y:S01]  /*15f0*/  R2UR UR35, R99 ;  /* 0x00000000632372ca */ /* 0x000fe200000e0000 */
[----:B------:R-:W-:Y:S01]  /*1600*/  UISETP.GE.U32.AND UP0, UPT, UR13, 0xff, UPT ;  /* 0x000000ff0d00788c */ /* 0x000fe2000bf06070 */
[----:B------:R-:W-:Y:S01]  /*1610*/  R2UR UR11, R97 ;  /* 0x00000000610b72ca */ /* 0x000fe200000e0000 */
[----:B------:R-:W-:Y:S01]  /*1620*/  ULEA UR8, UR6, UR4, 0x3 ;  /* 0x0000000406087291 */ /* 0x000fe2000f8e18ff */
[----:B------:R-:W-:-:S08]  /*1630*/  UMOV UR24, URZ ;  /* 0x000000ff00187c82 */ /* 0x000fd00008000000 */
[----:B------:R1:W2:Y:S01]  /*1640*/  SYNCS.PHASECHK.TRANS64.TRYWAIT P0, [UR8+0x18], R2 ;  /* 0x00001802ff0075a7 */ /* 0x0002a20008001108 */
[----:B------:R-:W-:Y:S02]  /*1650*/  USHF.L.U32 UR35, UR35, 0x6, URZ ;  /* 0x0000000623237899 */ /* 0x000fe400080006ff */
[----:B------:R-:W-:Y:S01]  /*1660*/  USHF.L.U32 UR11, UR11, 0x6, URZ ;  /* 0x000000060b0b7899 */ /* 0x000fe200080006ff */
[----:B------:R-:W-:Y:S11]  /*1670*/  BRA.U !UP0, `(.L_x_20) ;  /* 0x0000000108a47547 */ /* 0x000ff6000b800000 */
[----:B------:R-:W-:Y:S01]  /*1680*/  UMOV UR16, URZ ;  /* 0x000000ff00107c82 */ /* 0x000fe20008000000 */
[----:B------:R-:W-:-:S05]  /*1690*/  UMOV UR17, UR6 ;  /* 0x0000000600117c82 */ /* 0x000fca0008000000 */
.L_x_25:
[----:B-1----:R-:W-:Y:S01]  /*16a0*/  ULEA UR33, UR17, UR4, 0x3 ;  /* 0x0000000411217291 */ /* 0x002fe2000f8e18ff */
[----:B--2---:R-:W-:Y:S01]  /*16b0*/  @!P5 MOV R3, 0x4000 ;  /* 0x000040000003d802 */ /* 0x004fe20000000f00 */
[----:B--2---:R-:W-:Y:S10]  /*16c0*/  @P0 BRA `(.L_x_21) ;  /* 0x00000000000c0947 */ /* 0x004ff40003800000 */
[----:B------:R-:W-:-:S04]  /*16d0*/  SHF.L.U32 R5, R15, 0x1f, RZ ;  /* 0x0000001f0f057819 */ /* 0x000fc800000006ff */
[----:B------:R-:W2:Y:S02]  /*16e0*/  SYNCS.PHASECHK.TRANS64.TRYWAIT P0, [UR33+0x18], R5 ;  /* 0x00001805ff0075a7 */ /* 0x000ea40008001121 */
[----:B--2---:R-:W-:Y:S05]  /*16f0*/  @!P0 BRA `(.L_x_22) ;  /* 0x00000048009c8947 */ /* 0x004fea0003800000 */
.L_x_21:
[----:B------:R2:W-:Y:S01]  /*1700*/  @!P5 SYNCS.ARRIVE.TRANS64 RZ, [UR33], R3 ;  /* 0x00000003ffffd9a7 */ /* 0x0005e20008000021 */
[----:B------:R-:W-:Y:S04]  /*1710*/  BSSY.RECONVERGENT B0, `(.L_x_23) ;  /* 0x0000003000007945 */ /* 0x000fe80003800200 */
[----:B------:R-:W-:Y:S05]  /*1720*/  @P4 BRA `(.L_x_24) ;  /* 0x0000000000044947 */ /* 0x000fea0003800000 */
[----:B------:R-:W-:Y:S05]  /*1730*/  BPT.TRAP 0x1 ;  /* 0x000000040000795c */ /* 0x000fea0000300000 */
.L_x_24:
[----:B------:R-:W-:Y:S05]  /*1740*/  BSYNC.RECONVERGENT B0 ;  /* 0x0000000000007941 */ /* 0x000fea0003800200 */
.L_x_23:
[----:B------:R-:W-:Y:S02]  /*1750*/  UIADD3 UR6, UPT, UPT, UR17, 0x1, URZ ;  /* 0x0000000111067890 */ /* 0x000fe4000fffe0ff */
[----:B------:R-:W-:Y:S02]  /*1760*/  UIADD3 UR26, UP1, UPT, UR22, 0x80, URZ ;  /* 0x00000080161a7890 */ /* 0x000fe4000ff3e0ff */
[----:B------:R-:W-:Y:S02]  /*1770*/  UISETP.NE.AND UP0, UPT, UR6, 0x3, UPT ;  /* 0x000000030600788c */ /* 0x000fe4000bf05270 */
[----:B------:R-:W-:Y:S02]  /*1780*/  USHF.L.U32 UR34, UR16, 0x7, URZ ;  /* 0x0000000710227899 */ /* 0x000fe400080006ff */
[----:B------:R-:W-:Y:S02]  /*1790*/  USEL UR9, URZ, 0x1, UP0 ;  /* 0x00000001ff097887 */ /* 0x000fe40008000000 */
[----:B------:R-:W-:-:S02]  /*17a0*/  USEL UR6, UR6, URZ, UP0 ;  /* 0x000000ff06067287 */ /* 0x000fc40008000000 */
[----:B------:R-:W-:Y:S02]  /*17b0*/  UIADD3 UR20, UP0, UPT, UR22, 0x180, URZ ;  /* 0x0000018016147890 */ /* 0x000fe4000ff1e0ff */
[----:B------:R-:W-:Y:S01]  /*17c0*/  ULEA UR8, UR6, UR4, 0x3 ;  /* 0x0000000406087291 */ /* 0x000fe2000f8e18ff */
[----:B------:R-:W-:Y:S01]  /*17d0*/  LOP3.LUT R15, R15, UR9, RZ, 0x3c, !PT ;  /* 0x000000090f0f7c12 */ /* 0x000fe2000f8e3cff */
[----:B------:R-:W-:Y:S02]  /*17e0*/  UIADD3.X UR27, UPT, UPT, URZ, UR23, URZ, UP1, !UPT ;  /* 0x00000017ff1b7290 */ /* 0x000fe40008ffe4ff */
[----:B------:R-:W-:Y:S01]  /*17f0*/  UIADD3.X UR21, UPT, UPT, URZ, UR23, URZ, UP0, !UPT ;  /* 0x00000017ff157290 */ /* 0x000fe200087fe4ff */
[----:B-1----:R-:W-:Y:S01]  /*1800*/  SHF.L.U32 R2, R15, 0x1f, RZ ;  /* 0x0000001f0f027819 */ /* 0x002fe200000006ff */
[----:B------:R-:W-:Y:S01]  /*1810*/  UMOV UR18, 0x0 ;  /* 0x0000000000127882 */ /* 0x000fe20000000000 */
[----:B------:R-:W-:Y:S01]  /*1820*/  UMOV UR19, 0x10000000 ;  /* 0x1000000000137882 */ /* 0x000fe20000000000 */
[----:B------:R-:W-:Y:S01]  /*1830*/  UMOV UR12, UR36 ;  /* 0x00000024000c7c82 */ /* 0x000fe20008000000 */
[----:B------:R1:W1:Y:S01]  /*1840*/  SYNCS.PHASECHK.TRANS64.TRYWAIT P0, [UR8+0x18], R2 ;  /* 0x00001802ff0075a7 */ /* 0x0002620008001108 */
[----:B------:R-:W-:Y:S01]  /*1850*/  ULEA UR8, UR17, UR4, 0xd ;  /* 0x0000000411087291 */ /* 0x000fe2000f8e68ff */
[----:B------:R-:W-:Y:S01]  /*1860*/  UMOV UR9, UR33 ;  /* 0x0000002100097c82 */ /* 0x000fe20008000000 */
[----:B------:R-:W-:-:S02]  /*1870*/  UMOV UR10, UR34 ;  /* 0x00000022000a7c82 */ /* 0x000fc40008000000 */
[----:B------:R-:W-:Y:S02]  /*1880*/  UIADD3 UR32, UPT, UPT, UR8, 0x2400, URZ ;  /* 0x0000240008207890 */ /* 0x000fe4000fffe0ff */
[----:B------:R-:W-:Y:S02]  /*1890*/  UIADD3 UR8, UPT, UPT, UR8, 0x8400, URZ ;  /* 0x0000840008087890 */ /* 0x000fe4000fffe0ff */
[----:B------:R-:W-:Y:S01]  /*18a0*/  UIADD3 UR16, UPT, UPT, UR16, 0x1, URZ ;  /* 0x0000000110107890 */ /* 0x000fe2000fffe0ff */
[----:B------:R-:W-:Y:S01]  /*18b0*/  UMOV UR24, UR5 ;  /* 0x0000000500187c82 */ /* 0x000fe20008000000 */
[----:B------:R-:W-:Y:S02]  /*18c0*/  UMOV UR17, UR6 ;  /* 0x0000000600117c82 */ /* 0x000fe40008000000 */
[----:B------:R-:W-:Y:S01]  /*18d0*/  UISETP.NE.AND UP0, UPT, UR16, UR5, UPT ;  /* 0x000000051000728c */ /* 0x000fe2000bf05270 */
[----:B------:R1:W-:Y:S02]  /*18e0*/  UTMALDG.3D [UR32], [UR26], desc[UR18] ;  /* 0x000012201a0075b4 */ /* 0x0003e40008011000 */
[----:B------:R1:W-:Y:S06]  /*18f0*/  UTMALDG.3D [UR8], [UR20], desc[UR18] ;  /* 0x00001208140075b4 */ /* 0x0003ec0008011000 */
[----:B------:R-:W-:Y:S05]  /*1900*/  BRA.U UP0, `(.L_x_25) ;  /* 0xfffffffd00647547 */ /* 0x000fea000b83ffff */
.L_x_20:
[----:B-1----:R-:W-:Y:S01]  /*1910*/  ULEA UR8, UR6, UR4, 0x3 ;  /* 0x0000000406087291 */ /* 0x002fe2000f8e18ff */
[----:B------:R-:W-:Y:S01]  /*1920*/  SHF.L.U32 R2, R15, 0x1f, RZ ;  /* 0x0000001f0f027819 */ /* 0x000fe200000006ff */
[----:B------:R-:W-:Y:S01]  /*1930*/  @!P1 SYNCS.ARRIVE.TRANS64.A1T0 RZ, [UR4+0x48], RZ ;  /* 0x000048ffffff99a7 */ /* 0x000fe20008100004 */
[----:B------:R-:W-:-:S06]  /*1940*/  UISETP.GT.AND UP0, UPT, UR15, UR14, UPT ;  /* 0x0000000e0f00728c */ /* 0x000fcc000bf04270 */
[----:B--2---:R1:W2:Y:S03]  /*1950*/  SYNCS.PHASECHK.TRANS64.TRYWAIT P0, [UR8+0x18], R2 ;  /* 0x00001802ff0075a7 */ /* 0x0042a60008001108 */
[----:B------:R-:W-:Y:S05]  /*1960*/  BRA.U !UP0, `(.L_x_26) ;  /* 0x0000000108a87547 */ /* 0x000fea000b800000 */
[----:B------:R-:W-:Y:S01]  /*1970*/  UIADD3 UR21, UPT, UPT, UR7, UR24, URZ ;  /* 0x0000001807157290 */ /* 0x000fe2000fffe0ff */
[----:B------:R-:W-:-:S11]  /*1980*/  UMOV UR25, UR6 ;  /* 0x0000000600197c82 */ /* 0x000fd60008000000 */
.L_x_31:
[----:B-1----:R-:W-:Y:S01]  /*1990*/  ULEA UR17, UR25, UR4, 0x3 ;  /* 0x0000000419117291 */ /* 0x002fe2000f8e18ff */
[----:B--2---:R-:W-:Y:S01]  /*19a0*/  @!P5 MOV R3, 0x4000 ;  /* 0x000040000003d802 */ /* 0x004fe20000000f00 */
[----:B--2---:R-:W-:Y:S10]  /*19b0*/  @P0 BRA `(.L_x_27) ;  /* 0x00000000000c0947 */ /* 0x004ff40003800000 */
[----:B------:R-:W-:-:S04]  /*19c0*/  SHF.L.U32 R5, R15, 0x1f, RZ ;  /* 0x0000001f0f057819 */ /* 0x000fc800000006ff */
[----:B------:R-:W2:Y:S02]  /*19d0*/  SYNCS.PHASECHK.TRANS64.TRYWAIT P0, [UR17+0x18], R5 ;  /* 0x00001805ff0075a7 */ /* 0x000ea40008001111 */
[----:B--2---:R-:W-:Y:S05]  /*19e0*/  @!P0 BRA `(.L_x_28) ;  /* 0x0000004400f88947 */ /* 0x004fea0003800000 */
.L_x_27:
[----:B------:R2:W-:Y:S01]  /*19f0*/  @!P5 SYNCS.ARRIVE.TRANS64 RZ, [UR17], R3 ;  /* 0x00000003ffffd9a7 */ /* 0x0005e20008000011 */
[----:B------:R-:W-:Y:S04]  /*1a00*/  BSSY.RECONVERGENT B0, `(.L_x_29) ;  /* 0x0000003000007945 */ /* 0x000fe80003800200 */
[----:B------:R-:W-:Y:S05]  /*1a10*/  @P4 BRA `(.L_x_30) ;  /* 0x0000000000044947 */ /* 0x000fea0003800000 */
[----:B------:R-:W-:Y:S05]  /*1a20*/  BPT.TRAP 0x1 ;  /* 0x000000040000795c */ /* 0x000fea0000300000 */
.L_x_30:
[----:B------:R-:W-:Y:S05]  /*1a30*/  BSYNC.RECONVERGENT B0 ;  /* 0x0000000000007941 */ /* 0x000fea0003800200 */
.L_x_29:
        /* <DEDUP_REMOVED lines=20> */
[----:B------:R-:W-:Y:S01]  /*1b80*/  UIADD3 UR8, UPT, UPT, UR8, 0x8400, URZ ;  /* 0x0000840008087890 */ /* 0x000fe2000fffe0ff */
[----:B------:R-:W-:Y:S01]  /*1b90*/  UMOV UR9, UR17 ;  /* 0x0000001100097c82 */ /* 0x000fe20008000000 */
[----:B------:R-:W-:Y:S01]  /*1ba0*/  UMOV UR10, UR18 ;  /* 0x00000012000a7c82 */ /* 0x000fe20008000000 */
[----:B------:R-:W-:Y:S01]  /*1bb0*/  UIADD3 UR24, UPT, UPT, UR24, 0x1, URZ ;  /* 0x0000000118187890 */ /* 0x000fe2000fffe0ff */
[----:B------:R-:W-:-:S03]  /*1bc0*/  UMOV UR25, UR6 ;  /* 0x0000000600197c82 */ /* 0x000fc60008000000 */
[----:B------:R1:W-:Y:S01]  /*1bd0*/  UTMALDG.3D [UR16], [UR30], desc[UR26] ;  /* 0x00001a101e0075b4 */ /* 0x0003e20008011000 */
[----:B------:R-:W-:Y:S01]  /*1be0*/  UISETP.NE.AND UP0, UPT, UR24, UR21, UPT ;  /* 0x000000151800728c */ /* 0x000fe2000bf05270 */
[----:B------:R1:W-:Y:S08]  /*1bf0*/  UTMALDG.3D [UR8], [UR28], desc[UR26] ;  /* 0x00001a081c0075b4 */ /* 0x0003f00008011000 */
[----:B------:R-:W-:Y:S05]  /*1c00*/  BRA.U UP0, `(.L_x_31) ;  /* 0xfffffffd00607547 */ /* 0x000fea000b83ffff */
.L_x_26:
[C---:B-1----:R-:W-:Y:S01]  /*1c10*/  LEA R2, R14.reuse, UR4, 0x3 ;  /* 0x000000040e027c11 */ /* 0x042fe2000f8e18ff */
[----:B------:R-:W-:Y:S01]  /*1c20*/  NOP ;  /* 0x0000000000007918 */ /* 0x000fe20000000000 */
[----:B--2---:R-:W-:Y:S02]  /*1c30*/  SHF.L.U32 R3, R13, 0x1f, RZ ;  /* 0x0000001f0d037819 */ /* 0x004fe400000006ff */
[----:B------:R-:W-:Y:S02]  /*1c40*/  LEA R4, R14, UR4, 0x4 ;  /* 0x000000040e047c11 */ /* 0x000fe4000f8e20ff */
[----:B------:R-:W1:Y:S02]  /*1c50*/  SYNCS.PHASECHK.TRANS64.TRYWAIT P0, [R2+URZ+0x50], R3 ;  /* 0x00005003020075a7 */ /* 0x000e6400080011ff */
[----:B-1----:R-:W-:Y:S05]  /*1c60*/  @!P0 BRA `(.L_x_32) ;  /* 0x0000004400708947 */ /* 0x002fea0003800000 */
.L_x_97:
[----:B------:R-:W2:Y:S01]  /*1c70*/  LDS.128 R4, [R4+0xe0] ;  /* 0x0000e00004047984 */ /* 0x000ea20000000c00 */
[----:B---3--:R-:W-:Y:S01]  /*1c80*/  ISETP.GE.AND P0, PT, R40, 0x1, PT ;  /* 0x000000012800780c */ /* 0x008fe20003f06270 */
[----:B-1----:R-:W-:Y:S01]  /*1c90*/  VIADD R2, R2, 0x60 ;  /* 0x0000006002027836 */ /* 0x002fe20000000000 */
[----:B------:R-:W-:Y:S01]  /*1ca0*/  @!PT LDS RZ, [RZ] ;  /* 0x00000000fffff984 */ /* 0x000fe20000000800 */
[----:B------:R-:W-:Y:S01]  /*1cb0*/  @!PT LDS RZ, [RZ] ;  /* 0x00000000fffff984 */ /* 0x000fe20000000800 */
[----:B------:R-:W-:Y:S01]  /*1cc0*/  @!PT LDS RZ, [RZ] ;  /* 0x00000000fffff984 */ /* 0x000fe20000000800 */
[----:B------:R-:W-:Y:S01]  /*1cd0*/  @!PT LDS RZ, [RZ] ;  /* 0x00000000fffff984 */ /* 0x000fe20000000800 */
[----:B------:R1:W-:Y:S06]  /*1ce0*/  MEMBAR.ALL.CTA ;  /* 0x0000000000007992 */ /* 0x0003ec0000008000 */
[----:B-1----:R-:W1:Y:S01]  /*1cf0*/  FENCE.VIEW.ASYNC.S ;  /* 0x00000000000073c6 */ /* 0x002e620000000000 */
[----:B------:R-:W-:-:S04]  /*1d00*/  PRMT R2, RZ, 0x654, R2 ;  /* 0x00000654ff027816 */ /* 0x000fc80000000002 */
[----:B-1----:R1:W-:Y:S01]  /*1d10*/  SYNCS.ARRIVE.TRANS64.RED.A1T0 RZ, [R2+URZ], RZ ;  /* 0x000000ff02ff79a7 */ /* 0x0023e200081004ff */
[----:B--2---:R-:W-:-:S13]  /*1d20*/  LOP3.LUT P2, RZ, R6, 0x1, RZ, 0xc0, !PT ;  /* 0x0000000106ff7812 */ /* 0x004fda000784c0ff */
[----:B------:R-:W-:Y:S01]  /*1d30*/  @P2 SHF.R.U32.HI R3, RZ, 0x10, R5 ;  /* 0x00000010ff032819 */ /* 0x000fe20000011605 */
[----:B------:R-:W-:Y:S01]  /*1d40*/  VOTEU.ANY UP0, P2 ;  /* 0x0000000000ff7886 */ /* 0x000fe20001000100 */
[----:B------:R-:W-:Y:S02]  /*1d50*/  @P2 MOV R11, R4 ;  /* 0x00000004000b2202 */ /* 0x000fe40000000f00 */
[----:B------:R-:W-:Y:S02]  /*1d60*/  @P2 R2UR.BROADCAST UR8, R3 ;  /* 0x00000000030822ca */ /* 0x000fe400008e0000 */
[----:B------:R-:W-:-:S11]  /*1d70*/  @P2 LOP3.LUT R8, R5, 0xffff, RZ, 0xc0, !PT ;  /* 0x0000ffff05082812 */ /* 0x000fd600078ec0ff */
[----:B------:R-:W-:Y:S01]  /*1d80*/  @UP0 UMOV UR36, UR8 ;  /* 0x0000000800240c82 */ /* 0x000fe20008000000 */
[----:B-1----:R-:W-:Y:S05]  /*1d90*/  @!P0 BRA `(.L_x_33) ;  /* 0x0000000000b88947 */ /* 0x002fea0003800000 */
[----:B------:R-:W4:Y:S01]  /*1da0*/  LDC.64 R4, c[0x0][0xb18] ;  /* 0x0002c600ff047b82 */ /* 0x000f220000000a00 */
[----:B------:R-:W-:-:S07]  /*1db0*/  ISETP.NE.AND P3, PT, R40, 0x1, PT ;  /* 0x000000012800780c */ /* 0x000fce0003f65270 */
[----:B------:R-:W1:Y:S08]  /*1dc0*/  LDC.64 R6, c[0x0][0xb10] ;  /* 0x0002c400ff067b82 */ /* 0x000e700000000a00 */
[----:B------:R-:W2:Y:S08]  /*1dd0*/  LDC R16, c[0x0][0xb20] ;  /* 0x0002c800ff107b82 */ /* 0x000eb00000000800 */
[----:B------:R-:W3:Y:S01]  /*1de0*/  LDC R18, c[0x0][0xb0c] ;  /* 0x0002c300ff127b82 */ /* 0x000ee20000000800 */
[----:B----4-:R-:W-:Y:S01]  /*1df0*/  IMAD.HI.U32 R17, R0, R5, RZ ;  /* 0x0000000500117227 */ /* 0x010fe200078e00ff */
[----:B------:R-:W-:-:S03]  /*1e00*/  ISETP.NE.AND P0, PT, R4, 0x1, PT ;  /* 0x000000010400780c */ /* 0x000fc60003f05270 */
[----:B------:R-:W-:-:S03]  /*1e10*/  IMAD.HI.U32 R5, R8, R5, RZ ;  /* 0x0000000508057227 */ /* 0x000fc600078e00ff */
[----:B------:R-:W4:Y:S01]  /*1e20*/  LDC.64 R2, c[0x0][0xb28] ;  /* 0x0002ca00ff027b82 */ /* 0x000f220000000a00 */
[----:B-1----:R-:W-:-:S04]  /*1e30*/  IMAD.HI.U32 R20, R9, R6, RZ ;  /* 0x0000000609147227 */ /* 0x002fc800078e00ff */
[----:B------:R-:W-:Y:S01]  /*1e40*/  IMAD.HI.U32 R22, R11, R6, RZ ;  /* 0x000000060b167227 */ /* 0x000fe200078e00ff */
[----:B------:R-:W-:Y:S02]  /*1e50*/  SHF.R.U32.HI R20, RZ, R7, R20 ;  /* 0x00000007ff147219 */ /* 0x000fe40000011614 */
[-C--:B--2---:R-:W-:Y:S02]  /*1e60*/  SHF.R.U32.HI R17, RZ, R16.reuse, R17 ;  /* 0x00000010ff117219 */ /* 0x084fe40000011611 */
[----:B------:R-:W-:Y:S02]  /*1e70*/  SHF.R.U32.HI R5, RZ, R16, R5 ;  /* 0x00000010ff057219 */ /* 0x000fe40000011605 */
[----:B------:R-:W-:Y:S02]  /*1e80*/  SEL R17, R0, R17, !P0 ;  /* 0x0000001100117207 */ /* 0x000fe40004000000 */
[----:B------:R-:W-:Y:S02]  /*1e90*/  SHF.R.U32.HI R22, RZ, R7, R22 ;  /* 0x00000007ff167219 */ /* 0x000fe40000011616 */
[----:B---3--:R-:W-:-:S02]  /*1ea0*/  ISETP.NE.AND P1, PT, R18, 0x1, PT ;  /* 0x000000011200780c */ /* 0x008fc40003f25270 */
[----:B------:R-:W-:Y:S02]  /*1eb0*/  SEL R5, R8, R5, !P0 ;  /* 0x0000000508057207 */ /* 0x000fe40004000000 */
[----:B------:R-:W-:Y:S02]  /*1ec0*/  SEL R19, R9, R20, !P1 ;  /* 0x0000001409137207 */ /* 0x000fe40004800000 */
[----:B------:R-:W-:Y:S01]  /*1ed0*/  SEL R7, R11, R22, !P1 ;  /* 0x000000160b077207 */ /* 0x000fe20004800000 */
[----:B----4-:R-:W-:-:S04]  /*1ee0*/  IMAD.HI.U32 R20, R17, R2, RZ ;  /* 0x0000000211147227 */ /* 0x010fc800078e00ff */
[----:B------:R-:W-:Y:S01]  /*1ef0*/  IMAD.HI.U32 R6, R19, R2, RZ ;  /* 0x0000000213067227 */ /* 0x000fe200078e00ff */
[----:B------:R-:W-:-:S04]  /*1f00*/  @P3 SHF.R.U32.HI R17, RZ, R3, R20 ;  /* 0x00000003ff113219 */ /* 0x000fc80000011614 */
[----:B------:R-:W-:Y:S01]  /*1f10*/  @P3 SHF.R.U32.HI R19, RZ, R3, R6 ;  /* 0x00000003ff133219 */ /* 0x000fe20000011606 */
[----:B------:R-:W-:-:S04]  /*1f20*/  IMAD R17, R40, R17, RZ ;  /* 0x0000001128117224 */ /* 0x000fc800078e02ff */
[----:B------:R-:W-:Y:S01]  /*1f30*/  IMAD R6, R40, R19, RZ ;  /* 0x0000001328067224 */ /* 0x000fe200078e02ff */
[C---:B------:R-:W-:Y:S02]  /*1f40*/  ISETP.GE.AND P0, PT, R5.reuse, R17, PT ;  /* 0x000000110500720c */ /* 0x040fe40003f06270 */
[----:B------:R-:W-:Y:S02]  /*1f50*/  IADD3 R17, PT, PT, -R5, RZ, RZ ;  /* 0x000000ff05117210 */ /* 0x000fe40007ffe1ff */
[----:B------:R-:W-:Y:S01]  /*1f60*/  ISETP.GE.OR P0, PT, R7, R6, P0 ;  /* 0x000000060700720c */ /* 0x000fe20000706670 */
[----:B------:R-:W-:-:S04]  /*1f70*/  IMAD.HI.U32 R6, R5, R2, RZ ;  /* 0x0000000205067227 */ /* 0x000fc800078e00ff */
[----:B------:R-:W-:Y:S01]  /*1f80*/  IMAD R8, R4, R17, R8 ;  /* 0x0000001104087224 */ /* 0x000fe200078e0208 */
[----:B------:R-:W-:-:S04]  /*1f90*/  SHF.R.U32.HI R6, RZ, R3, R6 ;  /* 0x00000003ff067219 */ /* 0x000fc80000011606 */
[----:B------:R-:W-:-:S03]  /*1fa0*/  SEL R6, R5, R6, !P3 ;  /* 0x0000000605067207 */ /* 0x000fc60005800000 */
[----:B------:R-:W-:-:S04]  /*1fb0*/  @!P0 IMAD.HI.U32 R16, R7, R2, RZ ;  /* 0x0000000207108227 */ /* 0x000fc800078e00ff */
[----:B------:R-:W-:Y:S01]  /*1fc0*/  IMAD.MOV R2, RZ, RZ, -R6 ;  /* 0x000000ffff027224 */ /* 0x000fe200078e0a06 */
[----:B------:R-:W-:-:S03]  /*1fd0*/  @!P0 SHF.R.U32.HI R16, RZ, R3, R16 ;  /* 0x00000003ff108219 */ /* 0x000fc60000011610 */
[----:B------:R-:W-:Y:S01]  /*1fe0*/  IMAD R2, R40, R2, R5 ;  /* 0x0000000228027224 */ /* 0x000fe200078e0205 */
[----:B------:R-:W-:-:S05]  /*1ff0*/  @!P0 SEL R3, R7, R16, !P3 ;  /* 0x0000001007038207 */ /* 0x000fca0005800000 */
[--C-:B------:R-:W-:Y:S02]  /*2000*/  @!P0 IMAD.IADD R6, R6, 0x1, -R3.reuse ;  /* 0x0000000106068824 */ /* 0x100fe400078e0a03 */
[----:B------:R-:W-:Y:S01]  /*2010*/  @!P0 IMAD R3, R2, R19, R3 ;  /* 0x0000001302038224 */ /* 0x000fe200078e0203 */
[----:B------:R-:W-:Y:S01]  /*2020*/  IADD3 R2, PT, PT, -R7, RZ, RZ ;  /* 0x000000ff07027210 */ /* 0x000fe20007ffe1ff */
[----:B------:R-:W-:Y:S02]  /*2030*/  @!P0 IMAD R5, R40, R6, R7 ;  /* 0x0000000628058224 */ /* 0x000fe400078e0207 */
[----:B------:R-:W-:Y:S02]  /*2040*/  @!P0 IMAD.MOV.U32 R7, RZ, RZ, R3 ;  /* 0x000000ffff078224 */ /* 0x000fe400078e0003 */
[----:B------:R-:W-:Y:S02]  /*2050*/  IMAD R2, R18, R2, R11 ;  /* 0x0000000212027224 */ /* 0x000fe400078e020b */
[----:B------:R-:W-:-:S02]  /*2060*/  IMAD R8, R5, R4, R8 ;  /* 0x0000000405087224 */ /* 0x000fc400078e0208 */
[----:B------:R-:W-:Y:S02]  /*2070*/  IMAD R11, R7, R18, R2 ;  /* 0x00000012070b7224 */ /* 0x000fe400078e0202 */
.L_x_33:
[----:B------:R-:W1:Y:S02]  /*2080*/  LDCU UR8, c[0x0][0xb30] ;  /* 0x00016600ff0877ac */ /* 0x000e640008000800 */
[----:B-1----:R-:W-:-:S09]  /*2090*/  UISETP.NE.AND UP0, UPT, UR8, 0x1, UPT ;  /* 0x000000010800788c */ /* 0x002fd2000bf05270 */
[----:B------:R-:W-:Y:S05]  /*20a0*/  BRA.U UP0, `(.L_x_34) ;  /* 0x0000000100407547 */ /* 0x000fea000b800000 */
[----:B------:R-:W1:Y:S08]  /*20b0*/  LDC.64 R4, c[0x0][0xb10] ;  /* 0x0002c400ff047b82 */ /* 0x000e700000000a00 */
[----:B------:R-:W2:Y:S08]  /*20c0*/  LDC.64 R2, c[0x0][0xb18] ;  /* 0x0002c600ff027b82 */ /* 0x000eb00000000a00 */
[----:B------:R-:W3:Y:S08]  /*20d0*/  LDC R6, c[0x0][0xb20] ;  /* 0x0002c800ff067b82 */ /* 0x000ef00000000800 */
[----:B------:R-:W4:Y:S01]  /*20e0*/  LDC R16, c[0x0][0xb0c] ;  /* 0x0002c300ff107b82 */ /* 0x000f220000000800 */
[----:B-1----:R-:W-:-:S05]  /*20f0*/  IMAD.HI.U32 R4, R11, R4, RZ ;  /* 0x000000040b047227 */ /* 0x002fca00078e00ff */
[----:B------:R-:W-:Y:S01]  /*2100*/  SHF.R.U32.HI R4, RZ, R5, R4 ;  /* 0x00000005ff047219 */ /* 0x000fe20000011604 */
[----:B--2---:R-:W-:Y:S01]  /*2110*/  IMAD.HI.U32 R3, R8, R3, RZ ;  /* 0x0000000308037227 */ /* 0x004fe200078e00ff */
[----:B------:R-:W-:-:S04]  /*2120*/  ISETP.NE.AND P0, PT, R2, 0x1, PT ;  /* 0x000000010200780c */ /* 0x000fc80003f05270 */
[----:B---3--:R-:W-:-:S04]  /*2130*/  SHF.R.U32.HI R3, RZ, R6, R3 ;  /* 0x00000006ff037219 */ /* 0x008fc80000011603 */
[----:B------:R-:W-:Y:S02]  /*2140*/  SEL R3, R8, R3, !P0 ;  /* 0x0000000308037207 */ /* 0x000fe40004000000 */
[----:B----4-:R-:W-:-:S04]  /*2150*/  ISETP.NE.AND P1, PT, R16, 0x1, PT ;  /* 0x000000011000780c */ /* 0x010fc80003f25270 */
[----:B------:R-:W-:-:S05]  /*2160*/  SEL R4, R11, R4, !P1 ;  /* 0x000000040b047207 */ /* 0x000fca0004800000 */
[----:B------:R-:W-:Y:S02]  /*2170*/  IMAD.IADD R5, R3, 0x1, -R4 ;  /* 0x0000000103057824 */ /* 0x000fe400078e0a04 */
[----:B------:R-:W-:Y:S02]  /*2180*/  IMAD.IADD R3, R4, 0x1, -R3 ;  /* 0x0000000104037824 */ /* 0x000fe400078e0a03 */
[----:B------:R-:W-:Y:S02]  /*2190*/  IMAD R11, R5, R16, R11 ;  /* 0x00000010050b7224 */ /* 0x000fe400078e020b */
[----:B------:R-:W-:-:S07]  /*21a0*/  IMAD R8, R3, R2, R8 ;  /* 0x0000000203087224 */ /* 0x000fce00078e0208 */
.L_x_34:
[----:B------:R-:W-:Y:S01]  /*21b0*/  VIADD R14, R14, 0x1 ;  /* 0x000000010e0e7836 */ /* 0x000fe20000000000 */
[----:B------:R-:W-:Y:S01]  /*21c0*/  PLOP3.LUT P1, PT, PT, PT, PT, 0x80, 0x8 ;  /* 0x000000000008781c */ /* 0x000fe20003f2f070 */
[----:B------:R-:W-:Y:S02]  /*21d0*/  IMAD.IADD R99, R11, 0x1, R96 ;  /* 0x000000010b637824 */ /* 0x000fe400078e0260 */
[----:B------:R-:W-:Y:S01]  /*21e0*/  IMAD.IADD R97, R8, 0x1, R81 ;  /* 0x0000000108617824 */ /* 0x000fe200078e0251 */
[----:B------:R-:W-:-:S04]  /*21f0*/  ISETP.NE.AND P0, PT, R14, 0x2, PT ;  /* 0x000000020e00780c */ /* 0x000fc80003f05270 */
[----:B------:R-:W-:Y:S02]  /*2200*/  SEL R2, RZ, 0x1, P0 ;  /* 0x00000001ff027807 */ /* 0x000fe40000000000 */
[----:B------:R-:W-:Y:S02]  /*2210*/  SEL R14, R14, RZ, P0 ;  /* 0x000000ff0e0e7207 */ /* 0x000fe40000000000 */
[----:B------:R-:W-:Y:S01]  /*2220*/  LOP3.LUT R13, R13, R2, RZ, 0x3c, !PT ;  /* 0x000000020d0d7212 */ /* 0x000fe200078e3cff */
[----:B------:R-:W-:Y:S06]  /*2230*/  @P2 BRA `(.L_x_35) ;  /* 0xfffffff000a02947 */ /* 0x000fec000383ffff */
[----:B------:R-:W-:Y:S01]  /*2240*/  UIADD3 UR4, UPT, UPT, UR4, 0x18, URZ ;  /* 0x0000001804047890 */ /* 0x000fe2000fffe0ff */
[----:B------:R-:W-:-:S03]  /*2250*/  SHF.L.U32 R3, R15, 0x1f, RZ ;  /* 0x0000001f0f037819 */ /* 0x000fc600000006ff */
[----:B------:R-:W-:-:S09]  /*2260*/  ULEA UR5, UR6, UR4, 0x3 ;  /* 0x0000000406057291 */ /* 0x000fd2000f8e18ff */
[----:B------:R-:W1:Y:S02]  /*2270*/  SYNCS.PHASECHK.TRANS64.TRYWAIT P0, [UR5], R3 ;  /* 0x00000003ff0075a7 */ /* 0x000e640008001105 */
[----:B-1----:R-:W-:Y:S05]  /*2280*/  @!P0 BRA `(.L_x_36) ;  /* 0x0000003c00fc8947 */ /* 0x002fea0003800000 */
.L_x_99:
[----:B------:R-:W-:-:S04]  /*2290*/  UIADD3 UR6, UPT, UPT, UR6, 0x1, URZ ;  /* 0x0000000106067890 */ /* 0x000fc8000fffe0ff */
[----:B------:R-:W-:-:S04]  /*22a0*/  UISETP.NE.AND UP0, UPT, UR6, 0x3, UPT ;  /* 0x000000030600788c */ /* 0x000fc8000bf05270 */
[----:B------:R-:W-:Y:S02]  /*22b0*/  USEL UR7, URZ, 0x1, UP0 ;  /* 0x00000001ff077887 */ /* 0x000fe40008000000 */
[----:B------:R-:W-:-:S04]  /*22c0*/  USEL UR6, UR6, URZ, UP0 ;  /* 0x000000ff06067287 */ /* 0x000fc80008000000 */
[----:B------:R-:W-:Y:S01]  /*22d0*/  ULEA UR5, UR6, UR4, 0x3 ;  /* 0x0000000406057291 */ /* 0x000fe2000f8e18ff */
[----:B------:R-:W-:-:S04]  /*22e0*/  LOP3.LUT R15, R15, UR7, RZ, 0x3c, !PT ;  /* 0x000000070f0f7c12 */ /* 0x000fc8000f8e3cff */
[----:B-1----:R-:W-:-:S04]  /*22f0*/  SHF.L.U32 R3, R15, 0x1f, RZ ;  /* 0x0000001f0f037819 */ /* 0x002fc800000006ff */
[----:B------:R-:W1:Y:S02]  /*2300*/  SYNCS.PHASECHK.TRANS64.TRYWAIT P0, [UR5], R3 ;  /* 0x00000003ff0075a7 */ /* 0x000e640008001105 */
[----:B-1----:R-:W-:Y:S05]  /*2310*/  @!P0 BRA `(.L_x_37) ;  /* 0x0000003c00f08947 */ /* 0x002fea0003800000 */
.L_x_101:
[----:B------:R-:W-:-:S04]  /*2320*/  UIADD3 UR6, UPT, UPT, UR6, 0x1, URZ ;  /* 0x0000000106067890 */ /* 0x000fc8000fffe0ff */
[----:B------:R-:W-:-:S04]  /*2330*/  UISETP.NE.AND UP0, UPT, UR6, 0x3, UPT ;  /* 0x000000030600788c */ /* 0x000fc8000bf05270 */
[----:B------:R-:W-:Y:S02]  /*2340*/  USEL UR5, URZ, 0x1, UP0 ;  /* 0x00000001ff057887 */ /* 0x000fe40008000000 */
[----:B------:R-:W-:-:S04]  /*2350*/  USEL UR6, UR6, URZ, UP0 ;  /* 0x000000ff06067287 */ /* 0x000fc80008000000 */
[----:B------:R-:W-:Y:S01]  /*2360*/  ULEA UR6, UR6, UR4, 0x3 ;  /* 0x0000000406067291 */ /* 0x000fe2000f8e18ff */
[----:B-1----:R-:W-:-:S04]  /*2370*/  LOP3.LUT R3, R15, UR5, RZ, 0x3c, !PT ;  /* 0x000000050f037c12 */ /* 0x002fc8000f8e3cff */
[----:B------:R-:W-:Y:S01]  /*2380*/  SHF.L.U32 R3, R3, 0x1f, RZ ;  /* 0x0000001f03037819 */ /* 0x000fe200000006ff */
[----:B----4-:R-:W-:-:S07]  /*2390*/  IMAD.U32 R0, RZ, RZ, UR6 ;  /* 0x00000006ff007e24 */ /* 0x010fce000f8e00ff */
.L_x_38:
[----:B-1----:R1:W2:Y:S02]  /*23a0*/  SYNCS.PHASECHK.TRANS64.TRYWAIT P0, [R0+URZ], R3 ;  /* 0x00000003000075a7 */ /* 0x0022a400080011ff */
[----:B--2---:R-:W-:Y:S05]  /*23b0*/  @!P0 NANOSLEEP.SYNCS 0x989680 ;  /* 0x009896800000895d */ /* 0x004fea0003900000 */
[----:B------:R-:W2:Y:S02]  /*23c0*/  @!P0 SYNCS.PHASECHK.TRANS64 P0, [R0+URZ], R3 ;  /* 0x00000003000085a7 */ /* 0x000ea400080010ff */
[----:B--2---:R-:W-:Y:S05]  /*23d0*/  @P0 EXIT ;  /* 0x000000000000094d */ /* 0x004fea0003800000 */
[----:B------:R-:W-:Y:S05]  /*23e0*/  BRA `(.L_x_38) ;  /* 0xfffffffc00ec7947 */ /* 0x000fea000383ffff */
.L_x_17:
[----:B------:R-:W-:-:S04]  /*23f0*/  UISETP.NE.AND UP1, UPT, UR37, URZ, UPT ;  /* 0x000000ff2500728c */ /* 0x000fc8000bf25270 */
[----:B------:R-:W-:-:S09]  /*2400*/  UISETP.NE.OR UP1, UPT, UR8, 0x1, UP1 ;  /* 0x000000010800788c */ /* 0x000fd20008f25670 */
[----:B------:R-:W-:Y:S05]  /*2410*/  BRA.U UP1, `(.L_x_39) ;  /* 0x0000000501487547 */ /* 0x000fea000b800000 */
[----:B------:R-:W-:Y:S01]  /*2420*/  ISETP.NE.AND P2, PT, R2, RZ, PT ;  /* 0x000000ff0200720c */ /* 0x000fe20003f45270 */
[----:B------:R-:W-:Y:S01]  /*2430*/  IMAD.MOV.U32 R12, RZ, RZ, 0x1 ;  /* 0x00000001ff0c7424 */ /* 0x000fe200078e00ff */
[----:B------:R-:W-:Y:S02]  /*2440*/  CS2R R10, SRZ ;  /* 0x00000000000a7805 */ /* 0x000fe4000001ff00 */
[----:B------:R-:W-:Y:S01]  /*2450*/  CS2R R8, SRZ ;  /* 0x0000000000087805 */ /* 0x000fe2000001ff00 */
[----:B------:R-:W-:Y:S01]  /*2460*/  UMOV UR4, 0x400 ;  /* 0x0000040000047882 */ /* 0x000fe20000000000 */
[----:B------:R-:W-:Y:S01]  /*2470*/  UMOV UR6, URZ ;  /* 0x000000ff00067c82 */ /* 0x000fe20008000000 */
[----:B------:R-:W-:-:S12]  /*2480*/  ULEA UR37, UR37, UR4, 0x18 ;  /* 0x0000000425257291 */ /* 0x000fd8000f8ec0ff */
.L_x_43:
[----:B------:R-:W-:Y:S02]  /*2490*/  LEA R0, R8, UR37, 0x3 ;  /* 0x0000002508007c11 */ /* 0x000fe4000f8e18ff */
[----:B------:R-:W-:-:S03]  /*24a0*/  SHF.L.U32 R5, R9, 0x1f, RZ ;  /* 0x0000001f09057819 */ /* 0x000fc600000006ff */
[----:B------:R-:W-:Y:S01]  /*24b0*/  VIADD R4, R0, 0xc0 ;  /* 0x000000c000047836 */ /* 0x000fe20000000000 */
[----:B------:R-:W1:Y:S02]  /*24c0*/  SYNCS.PHASECHK.TRANS64.TRYWAIT P0, [R0+URZ+0xb0], R5 ;  /* 0x0000b005000075a7 */ /* 0x000e6400080011ff */
[----:B-1----:R-:W-:Y:S05]  /*24d0*/  @!P0 BRA `(.L_x_40) ;  /* 0x0000003c00988947 */ /* 0x002fea0003800000 */
.L_x_102:
[----:B------:R-:W-:Y:S01]  /*24e0*/  ULEA UR5, UR6, UR37, 0x3 ;  /* 0x0000002506057291 */ /* 0x000fe2000f8e18ff */
[----:B------:R-:W-:Y:S02]  /*24f0*/  PRMT R4, RZ, 0x654, R4 ;  /* 0x00000654ff047816 */ /* 0x000fe40000000004 */
[----:B-1----:R-:W-:Y:S01]  /*2500*/  SHF.L.U32 R5, R12, 0x1f, RZ ;  /* 0x0000001f0c057819 */ /* 0x002fe200000006ff */
[----:B------:R-:W-:Y:S01]  /*2510*/  UIADD3 UR4, UPT, UPT, UR5, 0x50, URZ ;  /* 0x0000005005047890 */ /* 0x000fe2000fffe0ff */
[----:B------:R1:W-:Y:S05]  /*2520*/  SYNCS.ARRIVE.TRANS64.RED.A1T0 RZ, [R4+URZ], RZ ;  /* 0x000000ff04ff79a7 */ /* 0x0003ea00081004ff */
[----:B------:R-:W-:Y:S01]  /*2530*/  IMAD.U32 R7, RZ, RZ, UR4 ;  /* 0x00000004ff077e24 */ /* 0x000fe2000f8e00ff */
[----:B------:R-:W2:Y:S04]  /*2540*/  SYNCS.PHASECHK.TRANS64.TRYWAIT P0, [UR5+0x60], R5 ;  /* 0x00006005ff0075a7 */ /* 0x000ea80008001105 */
[----:B------:R-:W-:Y:S01]  /*2550*/  PRMT R6, R2, 0x654, R7 ;  /* 0x0000065402067816 */ /* 0x000fe20000000007 */
[----:B-1----:R-:W-:Y:S01]  /*2560*/  @!P2 IMAD.MOV.U32 R4, RZ, RZ, 0x10 ;  /* 0x00000010ff04a424 */ /* 0x002fe200078e00ff */
[----:B--2---:R-:W-:Y:S06]  /*2570*/  @!P0 BRA `(.L_x_41) ;  /* 0x0000003c00848947 */ /* 0x004fec0003800000 */
.L_x_104:
[----:B------:R-:W-:Y:S01]  /*2580*/  ULEA UR4, UR6, UR37, 0x4 ;  /* 0x0000002506047291 */ /* 0x000fe2000f8e20ff */
[----:B------:R-:W-:Y:S01]  /*2590*/  SEL R3, R6, R3, !P2 ;  /* 0x0000000306037207 */ /* 0x000fe20005000000 */
[----:B------:R-:W-:Y:S01]  /*25a0*/  UIADD3 UR5, UPT, UPT, UR5, 0x50, URZ ;  /* 0x0000005005057890 */ /* 0x000fe2000fffe0ff */
[----:B-1----:R-:W-:Y:S01]  /*25b0*/  LEA R0, R11, UR37, 0x3 ;  /* 0x000000250b007c11 */ /* 0x002fe2000f8e18ff */
[----:B------:R-:W-:Y:S01]  /*25c0*/  UIADD3 UR4, UPT, UPT, UR4, 0xe0, URZ ;  /* 0x000000e004047890 */ /* 0x000fe2000fffe0ff */
[----:B------:R-:W-:Y:S01]  /*25d0*/  SHF.L.U32 R5, R10, 0x1f, RZ ;  /* 0x0000001f0a057819 */ /* 0x000fe200000006ff */
[----:B------:R1:W-:Y:S01]  /*25e0*/  @!P2 SYNCS.ARRIVE.TRANS64.RED RZ, [R3+URZ], R4 ;  /* 0x0000000403ffa9a7 */ /* 0x0003e200080004ff */
[----:B------:R-:W-:Y:S01]  /*25f0*/  UIADD3 UR6, UPT, UPT, UR6, 0x1, URZ ;  /* 0x0000000106067890 */ /* 0x000fe2000fffe0ff */
[----:B------:R-:W-:-:S03]  /*2600*/  VIADD R8, R8, 0x1 ;  /* 0x0000000108087836 */ /* 0x000fc60000000000 */
[----:B------:R-:W-:Y:S02]  /*2610*/  UISETP.NE.AND UP0, UPT, UR6, 0x2, UPT ;  /* 0x000000020600788c */ /* 0x000fe4000bf05270 */
[----:B------:R-:W-:Y:S06]  /*2620*/  UGETNEXTWORKID.BROADCAST [UR4], [UR5] ;  /* 0x00000000040073ca */ /* 0x000fec0008000100 */
[----:B------:R-:W-:Y:S01]  /*2630*/  USEL UR4, URZ, 0x1, UP0 ;  /* 0x00000001ff047887 */ /* 0x000fe20008000000 */
[----:B------:R-:W-:Y:S01]  /*2640*/  ISETP.NE.AND P0, PT, R8, 0x2, PT ;  /* 0x000000020800780c */ /* 0x000fe20003f05270 */
[----:B------:R-:W-:Y:S01]  /*2650*/  USEL UR6, UR6, URZ, UP0 ;  /* 0x000000ff06067287 */ /* 0x000fe20008000000 */
[----:B------:R-:W2:Y:S03]  /*2660*/  SYNCS.PHASECHK.TRANS64.TRYWAIT P1, [R0+URZ+0x50], R5 ;  /* 0x00005005000075a7 */ /* 0x000ea600080211ff */
[----:B------:R-:W-:Y:S01]  /*2670*/  LOP3.LUT R12, R12, UR4, RZ, 0x3c, !PT ;  /* 0x000000040c0c7c12 */ /* 0x000fe2000f8e3cff */
[----:B-12---:R-:W-:Y:S07]  /*2680*/  @!P1 BRA `(.L_x_42) ;  /* 0x0000003c00589947 */ /* 0x006fee0003800000 */
.L_x_105:
[C---:B------:R-:W-:Y:S01]  /*2690*/  LEA R4, R11.reuse, UR37, 0x4 ;  /* 0x000000250b047c11 */ /* 0x040fe2000f8e20ff */
[----:B-1----:R-:W-:Y:S01]  /*26a0*/  VIADD R0, R0, 0x60 ;  /* 0x0000006000007836 */ /* 0x002fe20000000000 */
[----:B------:R-:W-:Y:S01]  /*26b0*/  SEL R8, R8, RZ, P0 ;  /* 0x000000ff08087207 */ /* 0x000fe20000000000 */
[----:B------:R-:W-:-:S03]  /*26c0*/  VIADD R11, R11, 0x1 ;  /* 0x000000010b0b7836 */ /* 0x000fc60000000000 */
[----:B------:R-:W1:Y:S01]  /*26d0*/  LDS.128 R4, [R4+0xe0] ;  /* 0x0000e00004047984 */ /* 0x000e620000000c00 */
[----:B------:R-:W-:Y:S02]  /*26e0*/  PRMT R0, RZ, 0x654, R0 ;  /* 0x00000654ff007816 */ /* 0x000fe40000000000 */
[C---:B------:R-:W-:Y:S01]  /*26f0*/  ISETP.NE.AND P1, PT, R11.reuse, 0x2, PT ;  /* 0x000000020b00780c */ /* 0x040fe20003f25270 */
[----:B------:R-:W-:Y:S01]  /*2700*/  @!PT LDS RZ, [RZ] ;  /* 0x00000000fffff984 */ /* 0x000fe20000000800 */
[----:B------:R-:W-:Y:S01]  /*2710*/  @!PT LDS RZ, [RZ] ;  /* 0x00000000fffff984 */ /* 0x000fe20000000800 */
[----:B------:R-:W-:Y:S01]  /*2720*/  @!PT LDS RZ, [RZ] ;  /* 0x00000000fffff984 */ /* 0x000fe20000000800 */
[----:B------:R-:W-:Y:S01]  /*2730*/  @!PT LDS RZ, [RZ] ;  /* 0x00000000fffff984 */ /* 0x000fe20000000800 */
[----:B------:R2:W-:Y:S06]  /*2740*/  MEMBAR.ALL.CTA ;  /* 0x0000000000007992 */ /* 0x0005ec0000008000 */
[----:B--2---:R-:W2:Y:S01]  /*2750*/  FENCE.VIEW.ASYNC.S ;  /* 0x00000000000073c6 */ /* 0x004ea20000000000 */
[----:B------:R-:W-:Y:S01]  /*2760*/  SEL R11, R11, RZ, P1 ;  /* 0x000000ff0b0b7207 */ /* 0x000fe20000800000 */
[----:B--2---:R2:W-:Y:S01]  /*2770*/  SYNCS.ARRIVE.TRANS64.RED.A1T0 RZ, [R0+URZ], RZ ;  /* 0x000000ff00ff79a7 */ /* 0x0045e200081004ff */
[----:B-1----:R-:W-:-:S02]  /*2780*/  LOP3.LUT P3, RZ, R6, 0x1, RZ, 0xc0, !PT ;  /* 0x0000000106ff7812 */ /* 0x002fc4000786c0ff */
[----:B------:R-:W-:-:S04]  /*2790*/  SEL R5, RZ, 0x1, P1 ;  /* 0x00000001ff057807 */ /* 0x000fc80000800000 */
[----:B------:R-:W-:Y:S02]  /*27a0*/  LOP3.LUT R10, R10, R5, RZ, 0x3c, !PT ;  /* 0x000000050a0a7212 */ /* 0x000fe400078e3cff */
[----:B--2---:R-:W-:-:S04]  /*27b0*/  SEL R0, RZ, 0x1, P0 ;  /* 0x00000001ff007807 */ /* 0x004fc80000000000 */
[----:B------:R-:W-:Y:S01]  /*27c0*/  LOP3.LUT R9, R9, R0, RZ, 0x3c, !PT ;  /* 0x0000000009097212 */ /* 0x000fe200078e3cff */
[----:B------:R-:W-:Y:S06]  /*27d0*/  @P3 BRA `(.L_x_43) ;  /* 0xfffffffc002c3947 */ /* 0x000fec000383ffff */
[----:B------:R-:W-:Y:S01]  /*27e0*/  ULEA UR5, UR6, UR37, 0x3 ;  /* 0x0000002506057291 */ /* 0x000fe2000f8e18ff */
[----:B------:R-:W-:-:S08]  /*27f0*/  SHF.L.U32 R3, R12, 0x1f, RZ ;  /* 0x0000001f0c037819 */ /* 0x000fd000000006ff */
[----:B------:R-:W1:Y:S02]  /*2800*/  SYNCS.PHASECHK.TRANS64 P0, [UR5+0x60], R3 ;  /* 0x00006003ff0075a7 */ /* 0x000e640008001005 */
[----:B-1----:R-:W-:Y:S05]  /*2810*/  @P0 BRA `(.L_x_44) ;  /* 0x0000000000080947 */ /* 0x002fea0003800000 */
[----:B------:R-:W1:Y:S02]  /*2820*/  SYNCS.PHASECHK.TRANS64.TRYWAIT P0, [UR5+0x60], R3 ;  /* 0x00006003ff0075a7 */ /* 0x000e640008001105 */
[----:B-1----:R-:W-:Y:S05]  /*2830*/  @!P0 BRA `(.L_x_45) ;  /* 0x0000003c00008947 */ /* 0x002fea0003800000 */
.L_x_44:
[----:B------:R-:W-:-:S04]  /*2840*/  UIADD3 UR4, UPT, UPT, UR6, 0x1, URZ ;  /* 0x0000000106047890 */ /* 0x000fc8000fffe0ff */
[----:B------:R-:W-:-:S04]  /*2850*/  UISETP.NE.AND UP0, UPT, UR4, 0x2, UPT ;  /* 0x000000020400788c */ /* 0x000fc8000bf05270 */
[----:B------:R-:W-:Y:S02]  /*2860*/  USEL UR7, URZ, 0x1, UP0 ;  /* 0x00000001ff077887 */ /* 0x000fe40008000000 */
[----:B------:R-:W-:-:S04]  /*2870*/  USEL UR4, UR4, URZ, UP0 ;  /* 0x000000ff04047287 */ /* 0x000fc80008000000 */
[----:B------:R-:W-:Y:S01]  /*2880*/  ULEA UR4, UR4, UR37, 0x3 ;  /* 0x0000002504047291 */ /* 0x000fe2000f8e18ff */
[----:B-1----:R-:W-:-:S04]  /*2890*/  LOP3.LUT R3, R12, UR7, RZ, 0x3c, !PT ;  /* 0x000000070c037c12 */ /* 0x002fc8000f8e3cff */
[----:B------:R-:W-:-:S04]  /*28a0*/  SHF.L.U32 R0, R3, 0x1f, RZ ;  /* 0x0000001f03007819 */ /* 0x000fc800000006ff */
[----:B------:R-:W1:Y:S02]  /*28b0*/  SYNCS.PHASECHK.TRANS64 P0, [UR4+0x60], R0 ;  /* 0x00006000ff0075a7 */ /* 0x000e640008001004 */
[----:B-1----:R-:W-:Y:S05]  /*28c0*/  @P0 EXIT ;  /* 0x000000000000094d */ /* 0x002fea0003800000 */
[----:B------:R-:W-:Y:S02]  /*28d0*/  SHF.L.U32 R3, R3, 0x1f, RZ ;  /* 0x0000001f03037819 */ /* 0x000fe400000006ff */
[----:B------:R-:W-:-:S07]  /*28e0*/  MOV R0, UR4 ;  /* 0x0000000400007c02 */ /* 0x000fce0008000f00 */
.L_x_46:
[----:B-1----:R1:W2:Y:S02]  /*28f0*/  SYNCS.PHASECHK.TRANS64.TRYWAIT P0, [R0+URZ+0x60], R3 ;  /* 0x00006003000075a7 */ /* 0x0022a400080011ff */
[----:B--2---:R-:W-:Y:S05]  /*2900*/  @!P0 NANOSLEEP.SYNCS 0x989680 ;  /* 0x009896800000895d */ /* 0x004fea0003900000 */
[----:B------:R-:W2:Y:S02]  /*2910*/  @!P0 SYNCS.PHASECHK.TRANS64 P0, [R0+URZ+0x60], R3 ;  /* 0x00006003000085a7 */ /* 0x000ea400080010ff */
[----:B--2---:R-:W-:Y:S05]  /*2920*/  @P0 EXIT ;  /* 0x000000000000094d */ /* 0x004fea0003800000 */
[----:B------:R-:W-:Y:S05]  /*2930*/  BRA `(.L_x_46) ;  /* 0xfffffffc00ec7947 */ /* 0x000fea000383ffff */
.L_x_39:
[----:B------:R-:W-:-:S09]  /*2940*/  UISETP.NE.AND UP1, UPT, UR8, URZ, UPT ;  /* 0x000000ff0800728c */ /* 0x000fd2000bf25270 */
[----:B------:R-:W-:Y:S05]  /*2950*/  BRA.U UP1, `(.L_x_47) ;  /* 0x0000000d01cc7547 */ /* 0x000fea000b800000 */
[----:B------:R-:W-:Y:S01]  /*2960*/  UMOV UR4, 0x40 ;  /* 0x0000004000047882 */ /* 0x000fe20000000000 */
[----:B------:R-:W-:Y:S01]  /*2970*/  NOP ;  /* 0x0000000000007918 */ /* 0x000fe20000000000 */
[----:B------:R-:W-:Y:S01]  /*2980*/  ULEA UR4, UR37, UR4, 0x18 ;  /* 0x0000000425047291 */ /* 0x000fe2000f8ec0ff */
[----:B------:R-:W-:Y:S02]  /*2990*/  UMOV UR5, 0x400 ;  /* 0x0000040000057882 */ /* 0x000fe40000000000 */
[----:B------:R-:W-:-:S06]  /*29a0*/  ULEA UR37, UR37, UR5, 0x18 ;  /* 0x0000000525257291 */ /* 0x000fcc000f8ec0ff */
[----:B------:R-:W1:Y:S02]  /*29b0*/  LDS.U8 R0, [UR4+0x1c] ;  /* 0x00001c04ff007984 */ /* 0x000e640008000000 */
[----:B-1----:R-:W-:-:S13]  /*29c0*/  ISETP.NE.AND P0, PT, R0, RZ, PT ;  /* 0x000000ff0000720c */ /* 0x002fda0003f05270 */
[----:B------:R-:W-:Y:S05]  /*29d0*/  @P0 BRA `(.L_x_48) ;  /* 0x0000000000580947 */ /* 0x000fea0003800000 */
[----:B------:R-:W-:-:S13]  /*29e0*/  ELECT P0, URZ, PT ;  /* 0x0000000000ff782f */ /* 0x000fda0003800000 */
[----:B------:R-:W-:Y:S05]  /*29f0*/  @!P0 BRA `(.L_x_49) ;  /* 0x0000000000608947 */ /* 0x000fea0003800000 */
[----:B------:R-:W-:Y:S01]  /*2a00*/  UMOV UR5, 0x10 ;  /* 0x0000001000057882 */ /* 0x000fe20000000000 */
[----:B------:R-:W-:Y:S01]  /*2a10*/  HFMA2 R0, -RZ, RZ, 0, 5.9604644775390625e-08 ;  /* 0x00000001ff007431 */ /* 0x000fe200000001ff */
[----:B------:R-:W-:-:S03]  /*2a20*/  MOV R2, 0xffff ;  /* 0x0000ffff00027802 */ /* 0x000fc60000000f00 */
[----:B------:R-:W-:Y:S04]  /*2a30*/  DEPBAR.LE SB1, 0x36 ;  /* 0x00009d800000791a */ /* 0x000fe80000000000 */
[----:B------:R-:W1:Y:S02]  /*2a40*/  UTCATOMSWS.FIND_AND_SET.ALIGN UP0, UR5, UR5 ;  /* 0x00000005000575e3 */ /* 0x000e640008000800 */
[----:B-1----:R-:W-:Y:S01]  /*2a50*/  MOV R3, UR5 ;  /* 0x0000000500037c02 */ /* 0x002fe20008000f00 */
[----:B------:R-:W-:Y:S06]  /*2a60*/  BRA.U UP0, `(.L_x_50) ;  /* 0x0000000100187547 */ /* 0x000fec000b800000 */
.L_x_51:
[----:B------:R-:W-:Y:S05]  /*2a70*/  NANOSLEEP 0x64 ;  /* 0x000000640000795d */ /* 0x000fea0003800000 */
[----:B------:R-:W-:-:S05]  /*2a80*/  UMOV UR5, 0x10 ;  /* 0x0000001000057882 */ /* 0x000fca0000000000 */
[----:B------:R-:W-:Y:S04]  /*2a90*/  DEPBAR.LE SB1, 0x36 ;  /* 0x00009d800000791a */ /* 0x000fe80000000000 */
[----:B------:R-:W1:Y:S02]  /*2aa0*/  UTCATOMSWS.FIND_AND_SET.ALIGN UP0, UR5, UR5 ;  /* 0x00000005000575e3 */ /* 0x000e640008000800 */
[----:B-1----:R-:W-:Y:S01]  /*2ab0*/  MOV R3, UR5 ;  /* 0x0000000500037c02 */ /* 0x002fe20008000f00 */
[----:B------:R-:W-:Y:S05]  /*2ac0*/  BRA.U !UP0, `(.L_x_51) ;  /* 0xfffffffd08e87547 */ /* 0x000fea000b83ffff */
.L_x_50:
[-C--:B------:R-:W-:Y:S02]  /*2ad0*/  SHF.L.U32 R2, R2, R3.reuse, RZ ;  /* 0x0000000302027219 */ /* 0x080fe400000006ff */
[----:B------:R-:W-:Y:S01]  /*2ae0*/  SHF.L.U32 R0, R0, R3, RZ ;  /* 0x0000000300007219 */ /* 0x000fe200000006ff */
[----:B------:R-:W-:Y:S02]  /*2af0*/  IMAD.SHL.U32 R3, R3, 0x20, RZ ;  /* 0x0000002003037824 */ /* 0x000fe400078e00ff */
[----:B------:R1:W-:Y:S04]  /*2b00*/  ATOMS.OR RZ, [UR4+0x14], R2 ;  /* 0x00001402ffff798c */ /* 0x0003e8000b000004 */
[----:B------:R1:W-:Y:S04]  /*2b10*/  ATOMS.OR RZ, [UR4+0x18], R0 ;  /* 0x00001800ffff798c */ /* 0x0003e8000b000004 */
[----:B------:R1:W-:Y:S01]  /*2b20*/  STS [UR37+0x100], R3 ;  /* 0x00010003ff007988 */ /* 0x0003e20008000825 */
[----:B------:R-:W-:Y:S05]  /*2b30*/  BRA `(.L_x_49) ;  /* 0x0000000000107947 */ /* 0x000fea0003800000 */
.L_x_48:
[----:B------:R-:W-:Y:S02]  /*2b40*/  MOV R0, 0xffffffff ;  /* 0xffffffff00007802 */ /* 0x000fe40000000f00 */
[----:B------:R-:W-:-:S03]  /*2b50*/  MOV R2, 0x2b80 ;  /* 0x00002b8000027802 */ /* 0x000fc60000000f00 */
[----:B------:R1:W-:Y:S04]  /*2b60*/  STS [UR37+0x100], R0 ;  /* 0x00010000ff007988 */ /* 0x0003e80008000825 */
[----:B-1-3-5:R-:W-:Y:S05]  /*2b70*/  CALL.REL.NOINC `($__internal_1_$__cuda_sm10x_tcgen05_guardrail_trap_phase_invalid_during_alloc) ;  /* 0x0000003c007c7944 */ /* 0x02afea0003c00000 */
.L_x_49:
[----:B------:R-:W-:Y:S05]  /*2b80*/  WARPSYNC.ALL ;  /* 0x0000000000007948 */ /* 0x000fea0003800000 */
[----:B------:R-:W2:Y:S01]  /*2b90*/  S2UR UR5, SR_CgaCtaId ;  /* 0x00000000000579c3 */ /* 0x000ea20000008800 */
[----:B------:R-:W-:Y:S01]  /*2ba0*/  UMOV UR4, 0x400 ;  /* 0x0000040000047882 */ /* 0x000fe20000000000 */
[----:B------:R-:W-:-:S06]  /*2bb0*/  NOP ;  /* 0x0000000000007918 */ /* 0x000fcc0000000000 */
[----:B------:R-:W-:Y:S06]  /*2bc0*/  BAR.ARV 0x6, 0xa0 ;  /* 0x0182800000007b1d */ /* 0x000fec0000002000 */
[----:B------:R-:W4:Y:S01]  /*2bd0*/  LDCU UR7, c[0x0][0x38c] ;  /* 0x00007180ff0777ac */ /* 0x000f220008000800 */
[----:B------:R-:W-:Y:S01]  /*2be0*/  IMAD.MOV.U32 R11, RZ, RZ, 0x1 ;  /* 0x00000001ff0b7424 */ /* 0x000fe200078e00ff */
[----:B------:R-:W-:Y:S01]  /*2bf0*/  CS2R R8, SRZ ;  /* 0x0000000000087805 */ /* 0x000fe2000001ff00 */
[----:B------:R-:W-:Y:S01]  /*2c00*/  IMAD.MOV.U32 R10, RZ, RZ, RZ ;  /* 0x000000ffff0a7224 */ /* 0x000fe200078e00ff */
[----:B------:R-:W3:Y:S01]  /*2c10*/  LDCU UR6, c[0x0][0x38c] ;  /* 0x00007180ff0677ac */ /* 0x000ee20008000800 */
[----:B------:R-:W-:Y:S01]  /*2c20*/  UMOV UR15, URZ ;  /* 0x000000ff000f7c82 */ /* 0x000fe20008000000 */
[----:B------:R-:W-:Y:S01]  /*2c30*/  UMOV UR14, URZ ;  /* 0x000000ff000e7c82 */ /* 0x000fe20008000000 */
[----:B--2---:R-:W-:Y:S01]  /*2c40*/  ULEA UR5, UR5, UR4, 0x18 ;  /* 0x0000000405057291 */ /* 0x004fe2000f8ec0ff */
[----:B------:R-:W-:Y:S01]  /*2c50*/  UMOV UR24, 0x0 ;  /* 0x0000000000187882 */ /* 0x000fe20000000000 */
[----:B------:R-:W-:-:S02]  /*2c60*/  UMOV UR25, 0x41004a0 ;  /* 0x041004a000197882 */ /* 0x000fc40000000000 */
[----:B------:R-:W-:Y:S02]  /*2c70*/  UIADD3 UR10, UPT, UPT, UR5, 0x2400, URZ ;  /* 0x00002400050a7890 */ /* 0x000fe4000fffe0ff */
[----:B------:R-:W-:Y:S02]  /*2c80*/  UIADD3 UR11, UPT, UPT, UR5, 0x8400, URZ ;  /* 0x00008400050b7890 */ /* 0x000fe4000fffe0ff */
[----:B----4-:R-:W-:Y:S01]  /*2c90*/  UIADD3 UR7, UPT, UPT, UR7, 0x7f, URZ ;  /* 0x0000007f07077890 */ /* 0x010fe2000fffe0ff */
[----:B-1----:R-:W1:Y:S01]  /*2ca0*/  LDS R0, [UR5+0x100] ;  /* 0x00010005ff007984 */ /* 0x002e620008000800 */
[----:B------:R-:W-:Y:S02]  /*2cb0*/  USHF.R.U32.HI UR10, URZ, 0x4, UR10 ;  /* 0x00000004ff0a7899 */ /* 0x000fe4000801160a */
[----:B------:R-:W-:Y:S02]  /*2cc0*/  USHF.R.S32.HI UR4, URZ, 0x1f, UR7 ;  /* 0x0000001fff047899 */ /* 0x000fe40008011407 */
[----:B------:R-:W-:-:S02]  /*2cd0*/  USHF.R.U32.HI UR11, URZ, 0x4, UR11 ;  /* 0x00000004ff0b7899 */ /* 0x000fc4000801160b */
[----:B------:R-:W-:Y:S02]  /*2ce0*/  ULEA.HI UR4, UR4, UR7, URZ, 0x7 ;  /* 0x0000000704047291 */ /* 0x000fe4000f8f38ff */
[----:B------:R-:W-:Y:S02]  /*2cf0*/  ULOP3.LUT UR10, UR10, 0x3fff, URZ, 0xc0, !UPT ;  /* 0x00003fff0a0a7892 */ /* 0x000fe4000f8ec0ff */
[----:B------:R-:W-:Y:S02]  /*2d00*/  USHF.R.S32.HI UR4, URZ, 0x7, UR4 ;  /* 0x00000007ff047899 */ /* 0x000fe40008011404 */
[----:B------:R-:W-:Y:S02]  /*2d10*/  ULOP3.LUT UR11, UR11, 0x3fff, URZ, 0xc0, !UPT ;  /* 0x00003fff0b0b7892 */ /* 0x000fe4000f8ec0ff */
[----:B------:R-:W-:Y:S01]  /*2d20*/  UISETP.LT.AND UP0, UPT, UR4, 0x1, UPT ;  /* 0x000000010400788c */ /* 0x000fe2000bf01270 */
[----:B------:R-:W-:Y:S01]  /*2d30*/  UMOV UR22, 0x0 ;  /* 0x0000000000167882 */ /* 0x000fe20000000000 */
[----:B------:R-:W-:-:S02]  /*2d40*/  UMOV UR23, 0x41004a0 ;  /* 0x041004a000177882 */ /* 0x000fc40000000000 */
[----:B------:R-:W-:Y:S02]  /*2d50*/  USEL UR9, UR4, 0x1, !UP0 ;  /* 0x0000000104097887 */ /* 0x000fe4000c000000 */
[----:B------:R-:W-:Y:S02]  /*2d60*/  ULOP3.LUT UR10, UR10, 0x10000, URZ, 0xfc, !UPT ;  /* 0x000100000a0a7892 */ /* 0x000fe4000f8efcff */
[----:B------:R-:W-:Y:S02]  /*2d70*/  ULOP3.LUT UR11, UR11, 0x10000, URZ, 0xfc, !UPT ;  /* 0x000100000b0b7892 */ /* 0x000fe4000f8efcff */
[----:B------:R-:W-:Y:S02]  /*2d80*/  UIADD3 UR9, UPT, UPT, -UR9, URZ, URZ ;  /* 0x000000ff09097290 */ /* 0x000fe4000fffe1ff */
[----:B---3--:R-:W-:Y:S01]  /*2d90*/  UISETP.GE.AND UP3, UPT, UR6, 0x1, UPT ;  /* 0x000000010600788c */ /* 0x008fe2000bf66270 */
[----:B------:R-:W-:Y:S01]  /*2da0*/  UMOV UR20, 0x0 ;  /* 0x0000000000147882 */ /* 0x000fe20000000000 */
[----:B------:R-:W-:Y:S01]  /*2db0*/  UMOV UR21, 0x41004a0 ;  /* 0x041004a000157882 */ /* 0x000fe20000000000 */
[----:B------:R-:W-:Y:S01]  /*2dc0*/  UMOV UR18, 0x0 ;  /* 0x0000000000127882 */ /* 0x000fe20000000000 */
[----:B------:R-:W-:Y:S01]  /*2dd0*/  UMOV UR19, 0x41004a0 ;  /* 0x041004a000137882 */ /* 0x000fe20000000000 */
[----:B-1----:R-:W-:-:S15]  /*2de0*/  R2UR UR16, R0 ;  /* 0x00000000001072ca */ /* 0x002fde00000e0000 */
.L_x_58:
[----:B------:R-:W-:Y:S02]  /*2df0*/  LEA R0, R10, UR5, 0x3 ;  /* 0x000000050a007c11 */ /* 0x000fe4000f8e18ff */
[----:B------:R-:W-:Y:S02]  /*2e00*/  SHF.L.U32 R5, R9, 0x1f, RZ ;  /* 0x0000001f09057819 */ /* 0x000fe400000006ff */
[----:B------:R-:W-:Y:S01]  /*2e10*/  PLOP3.LUT P0, PT, PT, PT, UP3, 0x80, 0x8 ;  /* 0x000000000008781c */ /* 0x000fe20003f0f038 */
[----:B------:R-:W-:Y:S01]  /*2e20*/  VIADD R3, R0, 0x60 ;  /* 0x0000006000037836 */ /* 0x000fe20000000000 */
[----:B-1----:R-:W1:Y:S02]  /*2e30*/  SYNCS.PHASECHK.TRANS64.TRYWAIT P1, [R0+URZ+0x50], R5 ;  /* 0x00005005000075a7 */ /* 0x002e6400080211ff */
[----:B-1-3--:R-:W-:Y:S09]  /*2e40*/  @!P1 BRA `(.L_x_52) ;  /* 0x0000003400949947 */ /* 0x00aff20003800000 */
.L_x_107:
[----:B------:R-:W-:Y:S01]  /*2e50*/  LEA R4, R10, UR5, 0x4 ;  /* 0x000000050a047c11 */ /* 0x000fe2000f8e20ff */
[----:B------:R-:W-:Y:S01]  /*2e60*/  @UP3 ULEA UR6, UR14, UR5, 0x3 ;  /* 0x000000050e063291 */ /* 0x000fe2000f8e18ff */
[----:B------:R-:W-:Y:S01]  /*2e70*/  PLOP3.LUT P2, PT, PT, PT, PT, 0x80, 0x8 ;  /* 0x000000000008781c */ /* 0x000fe20003f4f070 */
[----:B------:R-:W-:Y:S01]  /*2e80*/  ULEA UR7, UR15, UR5, 0x3 ;  /* 0x000000050f077291 */ /* 0x000fe2000f8e18ff */
[----:B------:R-:W-:Y:S02]  /*2e90*/  PRMT R3, RZ, 0x654, R3 ;  /* 0x00000654ff037816 */ /* 0x000fe40000000003 */
[----:B-1----:R-:W1:Y:S01]  /*2ea0*/  LDS.128 R4, [R4+0xe0] ;  /* 0x0000e00004047984 */ /* 0x002e620000000c00 */
[----:B------:R-:W-:Y:S02]  /*2eb0*/  @P0 SHF.L.U32 R2, R8, 0x1f, RZ ;  /* 0x0000001f08020819 */ /* 0x000fe400000006ff */
[----:B------:R-:W-:Y:S01]  /*2ec0*/  SHF.L.U32 R0, R11, 0x1f, RZ ;  /* 0x0000001f0b007819 */ /* 0x000fe200000006ff */
[----:B------:R-:W-:Y:S01]  /*2ed0*/  @!PT LDS RZ, [RZ] ;  /* 0x00000000fffff984 */ /* 0x000fe20000000800 */
[----:B------:R-:W-:Y:S01]  /*2ee0*/  @!PT LDS RZ, [RZ] ;  /* 0x00000000fffff984 */ /* 0x000fe20000000800 */
[----:B------:R-:W-:Y:S01]  /*2ef0*/  @!PT LDS RZ, [RZ] ;  /* 0x00000000fffff984 */ /* 0x000fe20000000800 */
[----:B------:R-:W-:Y:S01]  /*2f00*/  @!PT LDS RZ, [RZ] ;  /* 0x00000000fffff984 */ /* 0x000fe20000000800 */
[----:B------:R2:W-:Y:S06]  /*2f10*/  MEMBAR.ALL.CTA ;  /* 0x0000000000007992 */ /* 0x0005ec0000008000 */
[----:B--2---:R-:W2:Y:S02]  /*2f20*/  FENCE.VIEW.ASYNC.S ;  /* 0x00000000000073c6 */ /* 0x004ea40000000000 */
[----:B--2---:R2:W-:Y:S01]  /*2f30*/  SYNCS.ARRIVE.TRANS64.RED.A1T0 RZ, [R3+URZ], RZ ;  /* 0x000000ff03ff79a7 */ /* 0x0045e200081004ff */
[----:B------:R2:W3:Y:S01]  /*2f40*/  @P0 SYNCS.PHASECHK.TRANS64.TRYWAIT P2, [UR6], R2 ;  /* 0x00000002ff0005a7 */ /* 0x0004e20008041106 */
[----:B------:R-:W-:Y:S01]  /*2f50*/  ULEA.HI UR6, UR15, UR15, URZ, 0x1 ;  /* 0x0000000f0f067291 */ /* 0x000fe2000f8f08ff */
[----:B-1----:R-:W-:-:S03]  /*2f60*/  LOP3.LUT P1, RZ, R6, 0x1, RZ, 0xc0, !PT ;  /* 0x0000000106ff7812 */ /* 0x002fc6000782c0ff */
[----:B------:R-:W-:Y:S02]  /*2f70*/  USHF.L.U32 UR8, UR6, 0x5, URZ ;  /* 0x0000000506087899 */ /* 0x000fe400080006ff */
[----:B------:R-:W-:Y:S02]  /*2f80*/  ULOP3.LUT UR6, UR6, 0xffe, URZ, 0xc0, !UPT ;  /* 0x00000ffe06067892 */ /* 0x000fe4000f8ec0ff */
[----:B------:R-:W-:Y:S02]  /*2f90*/  ULOP3.LUT UR8, UR8, 0xffffffc0, URZ, 0xc0, !UPT ;  /* 0xffffffc008087892 */ /* 0x000fe4000f8ec0ff */
[----:B------:R-:W-:Y:S02]  /*2fa0*/  UIADD3 UR6, UPT, UPT, -UR6, UR15, URZ ;  /* 0x0000000f06067290 */ /* 0x000fe4000fffe1ff */
[----:B------:R-:W-:Y:S01]  /*2fb0*/  UIADD3 UR8, UPT, UPT, UR16, UR8, URZ ;  /* 0x0000000810087290 */ /* 0x000fe2000fffe0ff */
[----:B------:R-:W1:Y:S03]  /*2fc0*/  SYNCS.PHASECHK.TRANS64.TRYWAIT P0, [UR7+0x90], R0 ;  /* 0x00009000ff0075a7 */ /* 0x000e660008001107 */
[----:B------:R-:W-:Y:S01]  /*2fd0*/  ULEA UR8, UR6, UR8, 0x14 ;  /* 0x0000000806087291 */ /* 0x000fe2000f8ea0ff */
[----:B-123--:R-:W-:Y:S11]  /*2fe0*/  @!P0 BRA `(.L_x_53) ;  /* 0x0000003400408947 */ /* 0x00eff60003800000 */
.L_x_109:
[----:B------:R-:W-:Y:S01]  /*2ff0*/  IADD3 R10, PT, PT, R10, 0x1, RZ ;  /* 0x000000010a0a7810 */ /* 0x000fe20007ffe0ff */
[----:B------:R-:W-:Y:S06]  /*3000*/  BRA.U !UP3, `(.L_x_54) ;  /* 0x000000010bc07547 */ /* 0x000fec000b800000 */
[----:B------:R-:W-:Y:S01]  /*3010*/  UPLOP3.LUT UP4, UPT, UPT, UPT, UPT, 0x40, 0x4 ;  /* 0x000000000004789c */ /* 0x000fe20003f8e870 */
[----:B------:R-:W-:Y:S01]  /*3020*/  UMOV UR13, UR9 ;  /* 0x00000009000d7c82 */ /* 0x000fe20008000000 */
[----:B------:R-:W-:Y:S01]  /*3030*/  UMOV UR12, UR4 ;  /* 0x00000004000c7c82 */ /* 0x000fe20008000000 */
[----:B------:R-:W-:-:S08]  /*3040*/  UMOV UR17, UR14 ;  /* 0x0000000e00117c82 */ /* 0x000fd00008000000 */
.L_x_57:
[----:B------:R-:W-:Y:S02]  /*3050*/  UIADD3 UR13, UPT, UPT, UR13, 0x1, URZ ;  /* 0x000000010d0d7890 */ /* 0x000fe4000fffe0ff */
[----:B--2---:R-:W-:Y:S02]  /*3060*/  ULEA UR6, UR17, UR5, 0x3 ;  /* 0x0000000511067291 */ /* 0x004fe4000f8e18ff */
[----:B------:R-:W-:Y:S01]  /*3070*/  UISETP.NE.AND UP0, UPT, UR13, URZ, UPT ;  /* 0x000000ff0d00728c */ /* 0x000fe2000bf05270 */
[----:B---3--:R-:W-:Y:S10]  /*3080*/  @P2 BRA `(.L_x_55) ;  /* 0x00000000000c2947 */ /* 0x008ff40003800000 */
[----:B-1----:R-:W-:Y:S04]  /*3090*/  SHF.L.U32 R3, R8, 0x1f, RZ ;  /* 0x0000001f08037819 */ /* 0x002fe800000006ff */
[----:B------:R-:W1:Y:S02]  /*30a0*/  SYNCS.PHASECHK.TRANS64.TRYWAIT P0, [UR6], R3 ;  /* 0x00000003ff0075a7 */ /* 0x000e640008001106 */
[----:B-1----:R-:W-:Y:S05]  /*30b0*/  @!P0 BRA `(.L_x_56) ;  /* 0x0000003400248947 */ /* 0x002fea0003800000 */
.L_x_55:
[----:B------:R-:W-:Y:S01]  /*30c0*/  UISETP.NE.AND UP1, UPT, UR12, 0x1, UPT ;  /* 0x000000010c00788c */ /* 0x000fe2000bf25270 */
[----:B------:R-:W-:Y:S01]  /*30d0*/  PLOP3.LUT P2, PT, PT, PT, PT, 0x80, 0x8 ;  /* 0x000000000008781c */ /* 0x000fe20003f4f070 */
[----:B------:R-:W-:Y:S02]  /*30e0*/  UIADD3 UR14, UPT, UPT, UR17, 0x1, URZ ;  /* 0x00000001110e7890 */ /* 0x000fe4000fffe0ff */
[----:B------:R-:W-:Y:S02]  /*30f0*/  ULEA UR28, UR17, UR11, 0x9 ;  /* 0x0000000b111c7291 */ /* 0x000fe4000f8e48ff */
[----:B------:R-:W-:Y:S01]  /*3100*/  UISETP.NE.AND UP2, UPT, UR14, 0x3, UPT ;  /* 0x000000030e00788c */ /* 0x000fe2000bf45270 */
[----:B------:R-:W-:Y:S01]  /*3110*/  PLOP3.LUT P0, PT, PT, PT, UP1, 0x80, 0x8 ;  /* 0x000000000008781c */ /* 0x000fe20003f0f018 */
[----:B------:R-:W-:Y:S02]  /*3120*/  UIADD3 UR40, UPT, UPT, UR28, 0x2, URZ ;  /* 0x000000021c287890 */ /* 0x000fe4000fffe0ff */
[----:B------:R-:W-:Y:S02]  /*3130*/  USEL UR27, URZ, 0x1, UP2 ;  /* 0x00000001ff1b7887 */ /* 0x000fe40009000000 */
[----:B------:R-:W-:Y:S02]  /*3140*/  USEL UR14, UR14, URZ, UP2 ;  /* 0x000000ff0e0e7287 */ /* 0x000fe40009000000 */
[----:B------:R-:W-:Y:S02]  /*3150*/  UIADD3 UR36, UPT, UPT, UR28, 0x4, URZ ;  /* 0x000000041c247890 */ /* 0x000fe4000fffe0ff */
[----:B------:R-:W-:Y:S01]  /*3160*/  @UP1 ULEA UR26, UR14, UR5, 0x3 ;  /* 0x000000050e1a1291 */ /* 0x000fe2000f8e18ff */
[----:B------:R-:W-:Y:S01]  /*3170*/  LOP3.LUT R8, R8, UR27, RZ, 0x3c, !PT ;  /* 0x0000001b08087c12 */ /* 0x000fe2000f8e3cff */
[----:B------:R-:W-:Y:S02]  /*3180*/  UIADD3 UR32, UPT, UPT, UR28, 0x6, URZ ;  /* 0x000000061c207890 */ /* 0x000fe4000fffe0ff */
[----:B------:R-:W-:Y:S01]  /*3190*/  UIADD3 UR6, UPT, UPT, UR6, 0x18, URZ ;  /* 0x0000001806067890 */ /* 0x000fe2000fffe0ff */
[----:B-1----:R-:W-:Y:S01]  /*31a0*/  @P0 SHF.L.U32 R0, R8, 0x1f, RZ ;  /* 0x0000001f08000819 */ /* 0x002fe200000006ff */
[----:B------:R-:W-:Y:S01]  /*31b0*/  UIADD3 UR12, UPT, UPT, UR12, -0x1, URZ ;  /* 0xffffffff0c0c7890 */ /* 0x000fe2000fffe0ff */
[----:B------:R-:W-:Y:S02]  /*31c0*/  UMOV UR29, 0x40004040 ;  /* 0x40004040001d7882 */ /* 0x000fe40000000000 */
[----:B------:R2:W3:Y:S01]  /*31d0*/  @P0 SYNCS.PHASECHK.TRANS64.TRYWAIT P2, [UR26], R0 ;  /* 0x00000000ff0005a7 */ /* 0x0004e2000804111a */
[----:B------:R-:W-:Y:S01]  /*31e0*/  ULEA UR26, UR17, UR10, 0x9 ;  /* 0x0000000a111a7291 */ /* 0x000fe2000f8e48ff */
[----:B------:R-:W-:Y:S01]  /*31f0*/  UMOV UR27, 0x40004040 ;  /* 0x40004040001b7882 */ /* 0x000fe20000000000 */
[----:B------:R-:W-:Y:S02]  /*3200*/  UMOV UR41, 0x40004040 ;  /* 0x4000404000297882 */ /* 0x000fe40000000000 */
[----:B------:R-:W-:Y:S02]  /*3210*/  UIADD3 UR38, UPT, UPT, UR26, 0x2, URZ ;  /* 0x000000021a267890 */ /* 0x000fe4000fffe0ff */
[----:B------:R-:W-:Y:S02]  /*3220*/  UIADD3 UR34, UPT, UPT, UR26, 0x4, URZ ;  /* 0x000000041a227890 */ /* 0x000fe4000fffe0ff */
[----:B------:R-:W-:Y:S01]  /*3230*/  UIADD3 UR30, UPT, UPT, UR26, 0x6, URZ ;  /* 0x000000061a1e7890 */ /* 0x000fe2000fffe0ff */
[----:B------:R2:W-:Y:S01]  /*3240*/  UTCIMMA gdesc[UR26], gdesc[UR28], tmem[UR8], tmem[UR24], idesc[UR25], UP4 ;  /* 0x00ff181c1a0075ea */ /* 0x0005e2000a000108 */
[----:B------:R-:W-:Y:S01]  /*3250*/  UPLOP3.LUT UP4, UPT, UPT, UPT, UPT, 0x80, 0x8 ;  /* 0x000000000008789c */ /* 0x000fe20003f8f070 */
[----:B------:R-:W-:Y:S01]  /*3260*/  UMOV UR39, 0x40004040 ;  /* 0x4000404000277882 */ /* 0x000fe20000000000 */
[----:B------:R-:W-:Y:S01]  /*3270*/  UMOV UR37, 0x40004040 ;  /* 0x4000404000257882 */ /* 0x000fe20000000000 */
[----:B------:R2:W-:Y:S01]  /*3280*/  UTCIMMA gdesc[UR38], gdesc[UR40], tmem[UR8], tmem[UR22], idesc[UR23], UPT ;  /* 0x00ff1628260075ea */ /* 0x0005e2000b800108 */
[----:B------:R-:W-:Y:S01]  /*3290*/  UMOV UR35, 0x40004040 ;  /* 0x4000404000237882 */ /* 0x000fe20000000000 */
[----:B------:R-:W-:Y:S01]  /*32a0*/  UMOV UR33, 0x40004040 ;  /* 0x4000404000217882 */ /* 0x000fe20000000000 */
[----:B------:R-:W-:Y:S01]  /*32b0*/  UMOV UR31, 0x40004040 ;  /* 0x40004040001f7882 */ /* 0x000fe20000000000 */
[----:B------:R2:W-:Y:S01]  /*32c0*/  UTCIMMA gdesc[UR34], gdesc[UR36], tmem[UR8], tmem[UR20], idesc[UR21], UPT ;  /* 0x00ff1424220075ea */ /* 0x0005e2000b800108 */
[----:B------:R2:W-:Y:S01]  /*32d0*/  UTCIMMA gdesc[UR30], gdesc[UR32], tmem[UR8], tmem[UR18], idesc[UR19], UPT ;  /* 0x00ff12201e0075ea */ /* 0x0005e2000b800108 */
[----:B------:R2:W-:Y:S01]  /*32e0*/  UTCBAR [UR6], URZ ;  /* 0x000000ff060073e9 */ /* 0x0005e200080000ff */
[----:B------:R-:W-:Y:S01]  /*32f0*/  UMOV UR17, UR14 ;  /* 0x0000000e00117c82 */ /* 0x000fe20008000000 */
[----:B------:R-:W-:Y:S05]  /*3300*/  BRA.U UP0, `(.L_x_57) ;  /* 0xfffffffd00507547 */ /* 0x000fea000b83ffff */
.L_x_54:
[----:B------:R-:W-:Y:S01]  /*3310*/  UIADD3 UR15, UPT, UPT, UR15, 0x1, URZ ;  /* 0x000000010f0f7890 */ /* 0x000fe2000fffe0ff */
[C---:B------:R-:W-:Y:S01]  /*3320*/  ISETP.NE.AND P0, PT, R10.reuse, 0x2, PT ;  /* 0x000000020a00780c */ /* 0x040fe20003f05270 */
[----:B------:R-:W-:Y:S02]  /*3330*/  UIADD3 UR7, UPT, UPT, UR7, 0x70, URZ ;  /* 0x0000007007077890 */ /* 0x000fe4000fffe0ff */
[----:B------:R-:W-:Y:S01]  /*3340*/  UISETP.NE.AND UP0, UPT, UR15, 0x4, UPT ;  /* 0x000000040f00788c */ /* 0x000fe2000bf05270 */
[----:B-12---:R-:W-:Y:S02]  /*3350*/  SEL R0, RZ, 0x1, P0 ;  /* 0x00000001ff007807 */ /* 0x006fe40000000000 */
[----:B------:R-:W-:Y:S01]  /*3360*/  SEL R10, R10, RZ, P0 ;  /* 0x000000ff0a0a7207 */ /* 0x000fe20000000000 */
[----:B------:R-:W-:Y:S01]  /*3370*/  USEL UR6, URZ, 0x1, UP0 ;  /* 0x00000001ff067887 */ /* 0x000fe20008000000 */
[----:B------:R-:W-:Y:S01]  /*3380*/  LOP3.LUT R9, R9, R0, RZ, 0x3c, !PT ;  /* 0x0000000009097212 */ /* 0x000fe200078e3cff */
[----:B------:R-:W-:Y:S01]  /*3390*/  USEL UR15, UR15, URZ, UP0 ;  /* 0x000000ff0f0f7287 */ /* 0x000fe20008000000 */
[----:B------:R1:W-:Y:S03]  /*33a0*/  UTCBAR [UR7], URZ ;  /* 0x000000ff070073e9 */ /* 0x0003e600080000ff */
[----:B------:R-:W-:Y:S01]  /*33b0*/  LOP3.LUT R11, R11, UR6, RZ, 0x3c, !PT ;  /* 0x000000060b0b7c12 */ /* 0x000fe2000f8e3cff */
[----:B------:R-:W-:Y:S07]  /*33c0*/  @P1 BRA `(.L_x_58) ;  /* 0xfffffff800881947 */ /* 0x000fee000383ffff */
[----:B------:R-:W2:Y:S01]  /*33d0*/  S2UR UR4, SR_CgaCtaId ;  /* 0x00000000000479c3 */ /* 0x000ea20000008800 */
[----:B------:R-:W-:Y:S01]  /*33e0*/  ELECT P0, URZ, PT ;  /* 0x0000000000ff782f */ /* 0x000fe20003800000 */
[----:B------:R-:W-:Y:S01]  /*33f0*/  IMAD.MOV.U32 R0, RZ, RZ, 0x1 ;  /* 0x00000001ff007424 */ /* 0x000fe200078e00ff */
[----:B------:R-:W-:Y:S01]  /*3400*/  UIADD3 UR5, UPT, UPT, UR5, 0x90, URZ ;  /* 0x0000009005057890 */ /* 0x000fe2000fffe0ff */
[----:B------:R-:W-:Y:S01]  /*3410*/  SHF.L.U32 R3, R11, 0x1f, RZ ;  /* 0x0000001f0b037819 */ /* 0x000fe200000006ff */
[----:B------:R-:W-:-:S03]  /*3420*/  UMOV UR6, 0x40 ;  /* 0x0000004000067882 */ /* 0x000fc60000000000 */
[----:B------:R-:W-:Y:S01]  /*3430*/  UVIRTCOUNT.DEALLOC.SMPOOL 0x80 ;  /* 0x000000800000784c */ /* 0x000fe20000000000 */
[----:B--2---:R-:W-:Y:S02]  /*3440*/  ULEA UR4, UR4, UR6, 0x18 ;  /* 0x0000000604047291 */ /* 0x004fe4000f8ec0ff */
[----:B------:R-:W-:-:S07]  /*3450*/  ULEA UR6, UR15, UR5, 0x3 ;  /* 0x000000050f067291 */ /* 0x000fce000f8e18ff */
[----:B------:R2:W-:Y:S02]  /*3460*/  @P0 STS.U8 [UR4+0x1c], R0 ;  /* 0x00001c00ff000988 */ /* 0x0005e40008000004 */
[----:B------:R-:W4:Y:S02]  /*3470*/  SYNCS.PHASECHK.TRANS64.TRYWAIT P0, [UR6], R3 ;  /* 0x00000003ff0075a7 */ /* 0x000f240008001106 */
[----:B--2-4-:R-:W-:Y:S05]  /*3480*/  @!P0 BRA `(.L_x_59) ;  /* 0x0000003000488947 */ /* 0x014fea0003800000 */
.L_x_112:
[----:B-1----:R-:W-:-:S04]  /*3490*/  UIADD3 UR7, UPT, UPT, UR15, 0x1, URZ ;  /* 0x000000010f077890 */ /* 0x002fc8000fffe0ff */
[----:B------:R-:W-:-:S04]  /*34a0*/  UISETP.NE.AND UP0, UPT, UR7, 0x4, UPT ;  /* 0x000000040700788c */ /* 0x000fc8000bf05270 */
[----:B------:R-:W-:Y:S02]  /*34b0*/  USEL UR8, URZ, 0x1, UP0 ;  /* 0x00000001ff087887 */ /* 0x000fe40008000000 */
[----:B------:R-:W-:-:S04]  /*34c0*/  USEL UR7, UR7, URZ, UP0 ;  /* 0x000000ff07077287 */ /* 0x000fc80008000000 */
[----:B------:R-:W-:Y:S01]  /*34d0*/  ULEA UR6, UR7, UR5, 0x3 ;  /* 0x0000000507067291 */ /* 0x000fe2000f8e18ff */
[----:B------:R-:W-:-:S04]  /*34e0*/  LOP3.LUT R2, R11, UR8, RZ, 0x3c, !PT ;  /* 0x000000080b027c12 */ /* 0x000fc8000f8e3cff */
[----:B--2---:R-:W-:-:S04]  /*34f0*/  SHF.L.U32 R3, R2, 0x1f, RZ ;  /* 0x0000001f02037819 */ /* 0x004fc800000006ff */
[----:B------:R-:W1:Y:S02]  /*3500*/  SYNCS.PHASECHK.TRANS64.TRYWAIT P0, [UR6], R3 ;  /* 0x00000003ff0075a7 */ /* 0x000e640008001106 */
[----:B-1----:R-:W-:Y:S05]  /*3510*/  @!P0 BRA `(.L_x_60) ;  /* 0x00000030003c8947 */ /* 0x002fea0003800000 */
.L_x_114:
        /* <DEDUP_REMOVED lines=9> */
.L_x_116:
[----:B------:R-:W-:-:S04]  /*35b0*/  UIADD3 UR7, UPT, UPT, UR7, 0x1, URZ ;  /* 0x0000000107077890 */ /* 0x000fc8000fffe0ff */
[----:B------:R-:W-:-:S04]  /*35c0*/  UISETP.NE.AND UP0, UPT, UR7, 0x4, UPT ;  /* 0x000000040700788c */ /* 0x000fc8000bf05270 */
[----:B------:R-:W-:Y:S02]  /*35d0*/  USEL UR6, URZ, 0x1, UP0 ;  /* 0x00000001ff067887 */ /* 0x000fe40008000000 */
[----:B------:R-:W-:-:S04]  /*35e0*/  USEL UR7, UR7, URZ, UP0 ;  /* 0x000000ff07077287 */ /* 0x000fc80008000000 */
[----:B------:R-:W-:Y:S01]  /*35f0*/  ULEA UR7, UR7, UR5, 0x3 ;  /* 0x0000000507077291 */ /* 0x000fe2000f8e18ff */
[----:B-1----:R-:W-:-:S04]  /*3600*/  LOP3.LUT R3, R2, UR6, RZ, 0x3c, !PT ;  /* 0x0000000602037c12 */ /* 0x002fc8000f8e3cff */
[----:B------:R-:W-:-:S04]  /*3610*/  SHF.L.U32 R3, R3, 0x1f, RZ ;  /* 0x0000001f03037819 */ /* 0x000fc800000006ff */
[----:B------:R-:W1:Y:S02]  /*3620*/  SYNCS.PHASECHK.TRANS64.TRYWAIT P0, [UR7], R3 ;  /* 0x00000003ff0075a7 */ /* 0x000e640008001107 */
[----:B-1----:R-:W-:Y:S05]  /*3630*/  @!P0 BRA `(.L_x_62) ;  /* 0x0000003000248947 */ /* 0x002fea0003800000 */
.L_x_118:
[----:B------:R-:W-:Y:S01]  /*3640*/  NOP ;  /* 0x0000000000007918 */ /* 0x000fe20000000000 */
[----:B-1----:R-:W1:Y:S01]  /*3650*/  LDS R0, [UR4+0x14] ;  /* 0x00001404ff007984 */ /* 0x002e620008000800 */
[----:B------:R-:W-:Y:S01]  /*3660*/  ULOP3.LUT UR6, UR16, 0xffff, URZ, 0xc0, !UPT ;  /* 0x0000ffff10067892 */ /* 0x000fe2000f8ec0ff */
[----:B------:R-:W-:Y:S01]  /*3670*/  UMOV UR8, 0xffff ;  /* 0x0000ffff00087882 */ /* 0x000fe20000000000 */
[----:B------:R-:W-:Y:S02]  /*3680*/  UMOV UR5, 0x1 ;  /* 0x0000000100057882 */ /* 0x000fe40000000000 */
[----:B------:R-:W-:-:S04]  /*3690*/  USHF.R.U32.HI UR6, URZ, 0x5, UR6 ;  /* 0x00000005ff067899 */ /* 0x000fc80008011606 */
[----:B------:R-:W-:Y:S02]  /*36a0*/  USHF.L.U32 UR8, UR8, UR6, URZ ;  /* 0x0000000608087299 */ /* 0x000fe400080006ff */
[----:B------:R-:W-:-:S04]  /*36b0*/  USHF.L.U32 UR5, UR5, UR6, URZ ;  /* 0x0000000605057299 */ /* 0x000fc800080006ff */
[----:B-1----:R-:W-:-:S04]  /*36c0*/  LOP3.LUT R0, R0, UR8, RZ, 0xc0, !PT ;  /* 0x0000000800007c12 */ /* 0x002fc8000f8ec0ff */
[----:B------:R-:W-:-:S13]  /*36d0*/  ISETP.NE.AND P0, PT, R0, UR8, PT ;  /* 0x0000000800007c0c */ /* 0x000fda000bf05270 */
[----:B------:R-:W-:Y:S05]  /*36e0*/  @P0 BRA `(.L_x_63) ;  /* 0x0000000000580947 */ /* 0x000fea0003800000 */
[----:B------:R-:W1:Y:S02]  /*36f0*/  LDS R0, [UR4+0x18] ;  /* 0x00001804ff007984 */ /* 0x000e640008000800 */
[----:B-1----:R-:W-:-:S04]  /*3700*/  LOP3.LUT R0, R0, UR5, RZ, 0xc0, !PT ;  /* 0x0000000500007c12 */ /* 0x002fc8000f8ec0ff */
[----:B------:R-:W-:-:S13]  /*3710*/  ISETP.NE.AND P0, PT, R0, UR5, PT ;  /* 0x0000000500007c0c */ /* 0x000fda000bf05270 */
[----:B------:R-:W-:Y:S05]  /*3720*/  @P0 BRA `(.L_x_64) ;  /* 0x00000000003c0947 */ /* 0x000fea0003800000 */
[----:B------:R-:W1:Y:S01]  /*3730*/  S2R R2, SR_LANEID ;  /* 0x0000000000027919 */ /* 0x000e620000000000 */
[----:B------:R-:W-:Y:S01]  /*3740*/  ULOP3.LUT UR8, URZ, UR8, URZ, 0x33, !UPT ;  /* 0x00000008ff087292 */ /* 0x000fe2000f8e33ff */
[----:B------:R-:W-:Y:S01]  /*3750*/  LOP3.LUT R4, RZ, UR5, RZ, 0x33, !PT ;  /* 0x00000005ff047c12 */ /* 0x000fe2000f8e33ff */
[----:B------:R-:W-:Y:S02]  /*3760*/  VOTEU.ANY UR7, UPT, PT ;  /* 0x0000000000077886 */ /* 0x000fe400038e0100 */
[----:B------:R-:W-:Y:S01]  /*3770*/  UFLO.U32 UR7, UR7 ;  /* 0x00000007000772bd */ /* 0x000fe200080e0000 */
[----:B------:R-:W2:Y:S01]  /*3780*/  REDUX UR5, R4 ;  /* 0x00000000040573c4 */ /* 0x000ea20000000000 */
[----:B------:R-:W-:-:S06]  /*3790*/  IMAD.U32 R0, RZ, RZ, UR8 ;  /* 0x00000008ff007e24 */ /* 0x000fcc000f8e00ff */
[----:B------:R4:W-:Y:S01]  /*37a0*/  UTCATOMSWS.AND URZ, UR8 ;  /* 0x0000000800ff79e3 */ /* 0x0009e20008000000 */
[----:B------:R-:W3:Y:S01]  /*37b0*/  REDUX UR6, R0 ;  /* 0x00000000000673c4 */ /* 0x000ee20000000000 */
[----:B-1----:R-:W-:Y:S01]  /*37c0*/  ISETP.EQ.U32.AND P0, PT, R2, UR7, PT ;  /* 0x0000000702007c0c */ /* 0x002fe2000bf02070 */
[----:B--2---:R-:W-:Y:S01]  /*37d0*/  IMAD.U32 R2, RZ, RZ, UR5 ;  /* 0x00000005ff027e24 */ /* 0x004fe2000f8e00ff */
[----:B---3--:R-:W-:-:S11]  /*37e0*/  MOV R3, UR6 ;  /* 0x0000000600037c02 */ /* 0x008fd60008000f00 */
[----:B------:R4:W-:Y:S04]  /*37f0*/  @P0 ATOMS.AND RZ, [UR4+0x14], R3 ;  /* 0x00001403ffff098c */ /* 0x0009e8000a800004 */
[----:B------:R4:W-:Y:S01]  /*3800*/  @P0 ATOMS.AND RZ, [UR4+0x18], R2 ;  /* 0x00001802ffff098c */ /* 0x0009e2000a800004 */
[----:B------:R-:W-:Y:S05]  /*3810*/  BRA `(.L_x_65) ;  /* 0x0000000000147947 */ /* 0x000fea0003800000 */
.L_x_64:
[----:B------:R-:W-:Y:S02]  /*3820*/  MOV R2, 0x3840 ;  /* 0x0000384000027802 */ /* 0x000fe40000000f00 */
[----:B---3-5:R-:W-:Y:S05]  /*3830*/  CALL.REL.NOINC `($__internal_0_$__cuda_sm10x_tcgen05_guardrail_trap_col_being_dealloced_not_returned_by_alloc) ;  /* 0x0000003000407944 */ /* 0x028fea0003c00000 */
[----:B------:R-:W-:Y:S05]  /*3840*/  BRA `(.L_x_65) ;  /* 0x0000000000087947 */ /* 0x000fea0003800000 */
.L_x_63:
[----:B------:R-:W-:Y:S02]  /*3850*/  MOV R2, 0x3870 ;  /* 0x0000387000027802 */ /* 0x000fe40000000f00 */
[----:B---3-5:R-:W-:Y:S05]  /*3860*/  CALL.REL.NOINC `($__internal_2_$__cuda_sm10x_tcgen05_guardrail_trap_unallocated_columns_being_dealloced) ;  /* 0x00000030004c7944 */ /* 0x028fea0003c00000 */
.L_x_65:
[----:B------:R-:W-:Y:S01]  /*3870*/  NOP ;  /* 0x0000000000007918 */ /* 0x000fe20000000000 */
[----:B----4-:R-:W-:Y:S05]  /*3880*/  EXIT ;  /* 0x000000000000794d */ /* 0x010fea0003800000 */
.L_x_47:
[----:B------:R-:W-:-:S09]  /*3890*/  UISETP.NE.OR UP2, UPT, UR8, 0x3, !UP2 ;  /* 0x000000030800788c */ /* 0x000fd2000d745670 */
[----:B------:R-:W-:Y:S05]  /*38a0*/  BRA.U UP2, `(.L_x_66) ;  /* 0x0000000902c87547 */ /* 0x000fea000b800000 */
[----:B------:R-:W1:Y:S01]  /*38b0*/  LDCU.64 UR6, c[0x0][0x888] ;  /* 0x00011100ff0677ac */ /* 0x000e620008000a00 */
[----:B------:R-:W2:Y:S01]  /*38c0*/  LDC R0, c[0x0][0xb30] ;  /* 0x0002cc00ff007b82 */ /* 0x000ea20000000800 */
[----:B------:R-:W-:Y:S01]  /*38d0*/  IMAD.MOV.U32 R30, RZ, RZ, 0x1 ;  /* 0x00000001ff1e7424 */ /* 0x000fe200078e00ff */
[----:B------:R-:W-:Y:S01]  /*38e0*/  CS2R R28, SRZ ;  /* 0x00000000001c7805 */ /* 0x000fe2000001ff00 */
[----:B------:R-:W4:Y:S01]  /*38f0*/  LDCU.64 UR4, c[0x0][0x890] ;  /* 0x00011200ff0477ac */ /* 0x000f220008000a00 */
[----:B------:R-:W-:Y:S01]  /*3900*/  IMAD.MOV.U32 R25, RZ, RZ, 0x1000 ;  /* 0x00001000ff197424 */ /* 0x000fe200078e00ff */
[----:B------:R-:W-:-:S03]  /*3910*/  UMOV UR8, 0x400 ;  /* 0x0000040000087882 */ /* 0x000fc60000000000 */
[----:B------:R-:W3:Y:S01]  /*3920*/  LDC R19, c[0x0][0x370] ;  /* 0x0000dc00ff137b82 */ /* 0x000ee20000000800 */
[----:B------:R-:W-:-:S07]  /*3930*/  UPLOP3.LUT UP1, UPT, UPT, UPT, UPT, 0x40, 0x4 ;  /* 0x000000000004789c */ /* 0x000fce0003f2e870 */
[----:B------:R-:W3:Y:S01]  /*3940*/  LDC R2, c[0x0][0xb0c] ;  /* 0x0002c300ff027b82 */ /* 0x000ee20000000800 */
[----:B-1----:R-:W-:Y:S02]  /*3950*/  UISETP.NE.U32.AND UP2, UPT, UR6, URZ, UPT ;  /* 0x000000ff0600728c */ /* 0x002fe4000bf45070 */
[----:B------:R-:W-:Y:S02]  /*3960*/  ULEA UR6, UR37, UR8, 0x18 ;  /* 0x0000000825067291 */ /* 0x000fe4000f8ec0ff */
[----:B------:R-:W-:Y:S02]  /*3970*/  UISETP.NE.AND.EX UP2, UPT, UR7, URZ, UPT, UP2 ;  /* 0x000000ff0700728c */ /* 0x000fe4000bf45320 */
[----:B------:R-:W-:Y:S01]  /*3980*/  UIADD3 UR7, UPT, UPT, UR6, 0x30, URZ ;  /* 0x0000003006077890 */ /* 0x000fe2000fffe0ff */
[----:B------:R-:W1:Y:S01]  /*3990*/  LDC R18, c[0x0][0xb20] ;  /* 0x0002c800ff127b82 */ /* 0x000e620000000800 */
[----:B----4-:R-:W-:Y:S01]  /*39a0*/  UISETP.NE.U32.AND UP3, UPT, UR4, URZ, UPT ;  /* 0x000000ff0400728c */ /* 0x010fe2000bf65070 */
[----:B--2---:R-:W-:Y:S01]  /*39b0*/  ISETP.NE.AND P1, PT, R0, 0x1, PT ;  /* 0x000000010000780c */ /* 0x004fe20003f25270 */
[----:B------:R-:W-:-:S02]  /*39c0*/  UPRMT UR37, UR37, 0x654, UR7 ;  /* 0x0000065425257896 */ /* 0x000fc40008000007 */
[----:B------:R-:W-:-:S03]  /*39d0*/  UISETP.NE.AND.EX UP3, UPT, UR5, URZ, UPT, UP3 ;  /* 0x000000ff0500728c */ /* 0x000fc6000bf65330 */
[----:B------:R-:W2:Y:S08]  /*39e0*/  LDC.64 R32, c[0x0][0x348] ;  /* 0x0000d200ff207b82 */ /* 0x000eb00000000a00 */
[----:B------:R-:W4:Y:S08]  /*39f0*/  LDC.64 R16, c[0x0][0xb10] ;  /* 0x0002c400ff107b82 */ /* 0x000f300000000a00 */
[----:B------:R-:W1:Y:S08]  /*3a00*/  LDC.64 R6, c[0x0][0xb18] ;  /* 0x0002c600ff067b82 */ /* 0x000e700000000a00 */
[----:B------:R-:W1:Y:S08]  /*3a10*/  LDC.64 R4, c[0x0][0xb28] ;  /* 0x0002ca00ff047b82 */ /* 0x000e700000000a00 */
[----:B---3--:R-:W1:Y:S02]  /*3a20*/  LDC R24, c[0x0][0x374] ;  /* 0x0000dd00ff187b82 */ /* 0x008e640000000800 */
.L_x_74:
[C---:B------:R-:W-:Y:S02]  /*3a30*/  LEA R0, R29.reuse, UR6, 0x3 ;  /* 0x000000061d007c11 */ /* 0x040fe4000f8e18ff */
[----:B------:R-:W-:Y:S02]  /*3a40*/  SHF.L.U32 R3, R28, 0x1f, RZ ;  /* 0x0000001f1c037819 */ /* 0x000fe400000006ff */
[----:B------:R-:W-:Y:S02]  /*3a50*/  LEA R20, R29, UR6, 0x4 ;  /* 0x000000061d147c11 */ /* 0x000fe4000f8e20ff */
[----:B---3--:R-:W3:Y:S02]  /*3a60*/  SYNCS.PHASECHK.TRANS64.TRYWAIT P0, [R0+URZ+0x50], R3 ;  /* 0x00005003000075a7 */ /* 0x008ee400080011ff */
[----:B---3--:R-:W-:Y:S05]  /*3a70*/  @!P0 BRA `(.L_x_67) ;  /* 0x0000002c002c8947 */ /* 0x008fea0003800000 */
.L_x_119:
[----:B------:R-:W-:Y:S01]  /*3a80*/  ISETP.GE.AND P0, PT, R40, 0x1, PT ;  /* 0x000000012800780c */ /* 0x000fe20003f06270 */
[----:B------:R-:W1:Y:S01]  /*3a90*/  LDS.128 R20, [R20+0xe0] ;  /* 0x0000e00014147984 */ /* 0x000e620000000c00 */
[----:B------:R-:W-:Y:S01]  /*3aa0*/  ISETP.NE.U32.AND P4, PT, RZ, UR4, PT ;  /* 0x00000004ff007c0c */ /* 0x000fe2000bf85070 */
[----:B---3--:R-:W-:Y:S01]  /*3ab0*/  VIADD R0, R0, 0x60 ;  /* 0x0000006000007836 */ /* 0x008fe20000000000 */
[----:B------:R-:W-:Y:S02]  /*3ac0*/  SHF.L.U32 R26, R30, 0x1f, RZ ;  /* 0x0000001f1e1a7819 */ /* 0x000fe400000006ff */
[----:B------:R-:W-:Y:S02]  /*3ad0*/  ISETP.NE.AND.EX P4, PT, RZ, UR5, PT, P4 ;  /* 0x00000005ff007c0c */ /* 0x000fe4000bf85340 */
[----:B------:R-:W-:Y:S01]  /*3ae0*/  PRMT R0, RZ, 0x654, R0 ;  /* 0x00000654ff007816 */ /* 0x000fe20000000000 */
[----:B------:R-:W-:Y:S01]  /*3af0*/  @!PT LDS RZ, [RZ] ;  /* 0x00000000fffff984 */ /* 0x000fe20000000800 */
[----:B------:R-:W-:Y:S01]  /*3b00*/  @!PT LDS RZ, [RZ] ;  /* 0x00000000fffff984 */ /* 0x000fe20000000800 */
[----:B------:R-:W-:Y:S01]  /*3b10*/  @!PT LDS RZ, [RZ] ;  /* 0x00000000fffff984 */ /* 0x000fe20000000800 */
[----:B------:R-:W-:Y:S01]  /*3b20*/  @!PT LDS RZ, [RZ] ;  /* 0x00000000fffff984 */ /* 0x000fe20000000800 */
[----:B------:R3:W-:Y:S06]  /*3b30*/  MEMBAR.ALL.CTA ;  /* 0x0000000000007992 */ /* 0x0007ec0000008000 */
[----:B---3--:R-:W3:Y:S02]  /*3b40*/  FENCE.VIEW.ASYNC.S ;  /* 0x00000000000073c6 */ /* 0x008ee40000000000 */
[----:B---3--:R3:W-:Y:S01]  /*3b50*/  SYNCS.ARRIVE.TRANS64.RED.A1T0 RZ, [R0+URZ], RZ ;  /* 0x000000ff00ff79a7 */ /* 0x0087e200081004ff */
[----:B-1----:R-:W-:Y:S11]  /*3b60*/  LOP3.LUT P3, RZ, R22, 0x1, RZ, 0xc0, !PT ;  /* 0x0000000116ff7812 */ /* 0x002ff6000786c0ff */
[----:B------:R-:W-:Y:S02]  /*3b70*/  @!UPT UIADD3 URZ, UPT, UPT, URZ, URZ, URZ ;  /* 0x000000fffffff290 */ /* 0x000fe4000fffe0ff */
[----:B------:R-:W-:Y:S02]  /*3b80*/  @P3 MOV R13, R20 ;  /* 0x00000014000d3202 */ /* 0x000fe40000000f00 */
[----:B------:R-:W-:Y:S01]  /*3b90*/  @P3 LOP3.LUT R8, R21, 0xffff, RZ, 0xc0, !PT ;  /* 0x0000ffff15083812 */ /* 0x000fe200078ec0ff */
[----:B---3--:R-:W-:Y:S06]  /*3ba0*/  @!P0 BRA `(.L_x_68) ;  /* 0x0000000000a48947 */ /* 0x008fec0003800000 */
[----:B------:R-:W-:Y:S01]  /*3bb0*/  IMAD.HI.U32 R31, R24, R7, RZ ;  /* 0x00000007181f7227 */ /* 0x000fe200078e00ff */
[----:B------:R-:W-:Y:S02]  /*3bc0*/  ISETP.NE.AND P0, PT, R6, 0x1, PT ;  /* 0x000000010600780c */ /* 0x000fe40003f05270 */
[----:B------:R-:W-:Y:S01]  /*3bd0*/  ISETP.NE.AND P2, PT, R40, 0x1, PT ;  /* 0x000000012800780c */ /* 0x000fe20003f45270 */
[----:B----4-:R-:W-:Y:S01]  /*3be0*/  IMAD.HI.U32 R34, R19, R16, RZ ;  /* 0x0000001013227227 */ /* 0x010fe200078e00ff */
[----:B------:R-:W-:Y:S02]  /*3bf0*/  SHF.R.U32.HI R31, RZ, R18, R31 ;  /* 0x00000012ff1f7219 */ /* 0x000fe4000001161f */
[----:B------:R-:W-:Y:S01]  /*3c00*/  ISETP.NE.AND P5, PT, R2, 0x1, PT ;  /* 0x000000010200780c */ /* 0x000fe20003fa5270 */
[----:B------:R-:W-:Y:S01]  /*3c10*/  IMAD.HI.U32 R36, R13, R16, RZ ;  /* 0x000000100d247227 */ /* 0x000fe200078e00ff */
[----:B------:R-:W-:Y:S02]  /*3c20*/  SHF.R.U32.HI R34, RZ, R17, R34 ;  /* 0x00000011ff227219 */ /* 0x000fe40000011622 */
[----:B------:R-:W-:Y:S01]  /*3c30*/  SEL R3, R24, R31, !P0 ;  /* 0x0000001f18037207 */ /* 0x000fe20004000000 */
[C---:B------:R-:W-:Y:S01]  /*3c40*/  IMAD.HI.U32 R31, R8.reuse, R7, RZ ;  /* 0x00000007081f7227 */ /* 0x040fe200078e00ff */
[----:B------:R-:W-:Y:S02]  /*3c50*/  SEL R11, R19, R34, !P5 ;  /* 0x00000022130b7207 */ /* 0x000fe40006800000 */
[----:B------:R-:W-:Y:S01]  /*3c60*/  SHF.R.U32.HI R36, RZ, R17, R36 ;  /* 0x00000011ff247219 */ /* 0x000fe20000011624 */
[----:B------:R-:W-:Y:S01]  /*3c70*/  IMAD.HI.U32 R38, R3, R4, RZ ;  /* 0x0000000403267227 */ /* 0x000fe200078e00ff */
[----:B------:R-:W-:Y:S03]  /*3c80*/  SHF.R.U32.HI R31, RZ, R18, R31 ;  /* 0x00000012ff1f7219 */ /* 0x000fe6000001161f */
[----:B------:R-:W-:Y:S01]  /*3c90*/  IMAD.HI.U32 R34, R11, R4, RZ ;  /* 0x000000040b227227 */ /* 0x000fe200078e00ff */
[----:B------:R-:W-:Y:S02]  /*3ca0*/  @P2 SHF.R.U32.HI R3, RZ, R5, R38 ;  /* 0x00000005ff032219 */ /* 0x000fe40000011626 */
[----:B------:R-:W-:Y:S02]  /*3cb0*/  SEL R9, R8, R31, !P0 ;  /* 0x0000001f08097207 */ /* 0x000fe40004000000 */
[----:B------:R-:W-:Y:S01]  /*3cc0*/  @P2 SHF.R.U32.HI R11, RZ, R5, R34 ;  /* 0x00000005ff0b2219 */ /* 0x000fe20000011622 */
[C---:B------:R-:W-:Y:S01]  /*3cd0*/  IMAD R10, R40.reuse, R3, RZ ;  /* 0x00000003280a7224 */ /* 0x040fe200078e02ff */
[----:B------:R-:W-:Y:S01]  /*3ce0*/  SEL R3, R13, R36, !P5 ;  /* 0x000000240d037207 */ /* 0x000fe20006800000 */
[C---:B------:R-:W-:Y:S03]  /*3cf0*/  IMAD.HI.U32 R14, R9.reuse, R4, RZ ;  /* 0x00000004090e7227 */ /* 0x040fe600078e00ff */
[----:B------:R-:W-:Y:S01]  /*3d00*/  ISETP.GE.AND P0, PT, R9, R10, PT ;  /* 0x0000000a0900720c */ /* 0x000fe20003f06270 */
[C---:B------:R-:W-:Y:S01]  /*3d10*/  IMAD R12, R40.reuse, R11, RZ ;  /* 0x0000000b280c7224 */ /* 0x040fe200078e02ff */
[-C--:B------:R-:W-:Y:S04]  /*3d20*/  SHF.R.U32.HI R14, RZ, R5.reuse, R14 ;  /* 0x00000005ff0e7219 */ /* 0x080fe8000001160e */
[----:B------:R-:W-:Y:S02]  /*3d30*/  ISETP.GE.OR P0, PT, R3, R12, P0 ;  /* 0x0000000c0300720c */ /* 0x000fe40000706670 */
[----:B------:R-:W-:Y:S05]  /*3d40*/  SEL R15, R9, R14, !P2 ;  /* 0x0000000e090f7207 */ /* 0x000fea0005000000 */
[----:B------:R-:W-:Y:S04]  /*3d50*/  IMAD.MOV R14, RZ, RZ, -R15 ;  /* 0x000000ffff0e7224 */ /* 0x000fe800078e0a0f */
[----:B------:R-:W-:Y:S02]  /*3d60*/  IMAD R14, R40, R14, R9 ;  /* 0x0000000e280e7224 */ /* 0x000fe400078e0209 */
[C---:B------:R-:W-:Y:S05]  /*3d70*/  @!P0 IMAD.HI.U32 R10, R3.reuse, R4, RZ ;  /* 0x00000004030a8227 */ /* 0x040fea00078e00ff */
[----:B------:R-:W-:Y:S04]  /*3d80*/  @!P0 SHF.R.U32.HI R10, RZ, R5, R10 ;  /* 0x00000005ff0a8219 */ /* 0x000fe8000001160a */
[----:B------:R-:W-:Y:S01]  /*3d90*/  @!P0 SEL R0, R3, R10, !P2 ;  /* 0x0000000a03008207 */ /* 0x000fe20005000000 */
[----:B------:R-:W-:Y:S03]  /*3da0*/  IMAD.MOV R10, RZ, RZ, -R3 ;  /* 0x000000ffff0a7224 */ /* 0x000fe600078e0a03 */
[----:B------:R-:W-:Y:S01]  /*3db0*/  @!P0 IADD3 R15, PT, PT, R15, -R0, RZ ;  /* 0x800000000f0f8210 */ /* 0x000fe20007ffe0ff */
[----:B------:R-:W-:Y:S01]  /*3dc0*/  @!P0 IMAD R0, R11, R14, R0 ;  /* 0x0000000e0b008224 */ /* 0x000fe200078e0200 */
[----:B------:R-:W-:Y:S01]  /*3dd0*/  IADD3 R11, PT, PT, -R9, RZ, RZ ;  /* 0x000000ff090b7210 */ /* 0x000fe20007ffe1ff */
[----:B------:R-:W-:Y:S02]  /*3de0*/  IMAD R13, R2, R10, R13 ;  /* 0x0000000a020d7224 */ /* 0x000fe400078e020d */
[----:B------:R-:W-:Y:S02]  /*3df0*/  @!P0 IMAD R9, R15, R40, R3 ;  /* 0x000000280f098224 */ /* 0x000fe400078e0203 */
[----:B------:R-:W-:Y:S02]  /*3e00*/  @!P0 IMAD.MOV.U32 R3, RZ, RZ, R0 ;  /* 0x000000ffff038224 */ /* 0x000fe400078e0000 */
[----:B------:R-:W-:Y:S02]  /*3e10*/  IMAD R8, R6, R11, R8 ;  /* 0x0000000b06087224 */ /* 0x000fe400078e0208 */
[----:B------:R-:W-:Y:S02]  /*3e20*/  IMAD R13, R3, R2, R13 ;  /* 0x00000002030d7224 */ /* 0x000fe400078e020d */
[----:B------:R-:W-:Y:S02]  /*3e30*/  IMAD R8, R9, R6, R8 ;  /* 0x0000000609087224 */ /* 0x000fe400078e0208 */
.L_x_68:
[----:B------:R-:W-:Y:S05]  /*3e40*/  BRA.U UP1, `(.L_x_69) ;  /* 0x0000000101107547 */ /* 0x000fea000b800000 */
[----:B------:R-:W-:Y:S04]  /*3e50*/  MOV R0, UR13 ;  /* 0x0000000d00007c02 */ /* 0x000fe80008000f00 */
[----:B------:R-:W-:Y:S04]  /*3e60*/  SHF.L.U32 R3, R0, 0x1f, RZ ;  /* 0x0000001f00037819 */ /* 0x000fe800000006ff */
[----:B------:R-:W1:Y:S02]  /*3e70*/  SYNCS.PHASECHK.TRANS64.TRYWAIT P0, [UR6+0x48], R3 ;  /* 0x00004803ff0075a7 */ /* 0x000e640008001106 */
[----:B-1----:R-:W-:Y:S05]  /*3e80*/  @!P0 BRA `(.L_x_70) ;  /* 0x00000028003c8947 */ /* 0x002fea0003800000 */
.L_x_69:
[----:B------:R-:W-:Y:S05]  /*3e90*/  BRA.U !UP3, `(.L_x_71) ;  /* 0x000000010b347547 */ /* 0x000fea000b800000 */
[----:B------:R-:W-:Y:S01]  /*3ea0*/  UPLOP3.LUT UP0, UPT, UPT, UPT, UP2, 0x80, 0x8 ;  /* 0x000000000008789c */ /* 0x000fe20003f0f020 */
[----:B-1----:R-:W-:Y:S02]  /*3eb0*/  HFMA2 R0, -RZ, RZ, 0, 5.9604644775390625e-08 ;  /* 0x00000001ff007431 */ /* 0x002fe400000001ff */
[----:B------:R-:W-:Y:S03]  /*3ec0*/  IMAD.MOV.U32 R98, RZ, RZ, 0x1 ;  /* 0x00000001ff627424 */ /* 0x000fe600078e00ff */
[----:B------:R-:W-:Y:S05]  /*3ed0*/  PLOP3.LUT P0, PT, PT, PT, UP0, 0x80, 0x8 ;  /* 0x000000000008781c */ /* 0x000fea0003f0f008 */
[----:B------:R-:W1:Y:S01]  /*3ee0*/  @UP0 LDCU.64 UR8, c[0x0][0x888] ;  /* 0x00011100ff0807ac */ /* 0x000e620008000a00 */
[----:B------:R-:W-:Y:S07]  /*3ef0*/  @UP0 UIMAD UR7, UR36, UR4, URZ ;  /* 0x00000004240702a4 */ /* 0x000fee000f8e02ff */
[----:B------:R-:W-:Y:S01]  /*3f00*/  @!P0 PRMT R98, R0, 0x7610, R98 ;  /* 0x0000761000628816 */ /* 0x000fe20000000062 */
[----:B-1----:R-:W-:Y:S03]  /*3f10*/  @UP0 UIMAD.WIDE UR8, UR7, 0x4, UR8 ;  /* 0x00000004070808a5 */ /* 0x002fe6000f8e0208 */
[----:B------:R-:W1:Y:S03]  /*3f20*/  @!UP0 LDCU UR7, c[0x0][0x880] ;  /* 0x00011000ff0787ac */ /* 0x000e660008000800 */
[----:B------:R-:W-:Y:S01]  /*3f30*/  IMAD.U32 R10, RZ, RZ, UR8 ;  /* 0x00000008ff0a7e24 */ /* 0x000fe2000f8e00ff */
[----:B------:R-:W-:Y:S05]  /*3f40*/  MOV R11, UR9 ;  /* 0x00000009000b7c02 */ /* 0x000fea0008000f00 */
[----:B-----5:R3:W5:Y:S02]  /*3f50*/  @P0 LDG.E R48, desc[UR40][R10.64] ;  /* 0x000000280a300981 */ /* 0x020764000c1e1900 */
[----:B-1-3--:R-:W-:Y:S07]  /*3f60*/  @!P0 IMAD.U32 R48, RZ, RZ, UR7 ;  /* 0x00000007ff308e24 */ /* 0x00afee000f8e00ff */
.L_x_71:
[----:B-----5:R-:W-:Y:S01]  /*3f70*/  @!P4 ISETP.EQ.AND P5, PT, R48, RZ, PT ;  /* 0x000000ff3000c20c */ /* 0x020fe20003fa2270 */
[----:B------:R-:W-:Y:S01]  /*3f80*/  @!UPT UIADD3 URZ, UPT, UPT, URZ, URZ, URZ ;  /* 0x000000fffffff290 */ /* 0x000fe2000fffe0ff */
[----:B------:R-:W-:Y:S11]  /*3f90*/  @!P4 BRA `(.L_x_72) ;  /* 0x000000000014c947 */ /* 0x000ff60003800000 */
[----:B------:R-:W-:Y:S02]  /*3fa0*/  LOP3.LUT P0, RZ, R98, 0xff, RZ, 0xc0, !PT ;  /* 0x000000ff62ff7812 */ /* 0x000fe4000780c0ff */
[----:B------:R-:W-:Y:S04]  /*3fb0*/  PLOP3.LUT P5, PT, PT, PT, UP0, 0x80, 0x8 ;  /* 0x000000000008781c */ /* 0x000fe80003faf008 */
[----:B------:R-:W-:Y:S07]  /*3fc0*/  PLOP3.LUT P5, PT, P5, PT, PT, 0x8, 0x80 ;  /* 0x000000000080781c */ /* 0x000fee0002fae170 */
[----:B------:R-:W-:Y:S11]  /*3fd0*/  @P0 ISETP.EQ.AND P5, PT, R48, RZ, PT ;  /* 0x000000ff3000020c */ /* 0x000ff60003fa2270 */
[----:B------:R-:W-:Y:S02]  /*3fe0*/  @!UPT UIADD3 URZ, UPT, UPT, URZ, URZ, URZ ;  /* 0x000000fffffff290 */ /* 0x000fe4000fffe0ff */
.L_x_72:
[----:B------:R-:W3:Y:S01]  /*3ff0*/  SYNCS.PHASECHK.TRANS64.TRYWAIT P4, [UR6+0x38], R26 ;  /* 0x0000381aff0075a7 */ /* 0x000ee20008081106 */
[----:B------:R-:W-:Y:S01]  /*4000*/  @P3 SHF.R.U32.HI R27, RZ, 0x10, R21 ;  /* 0x00000010ff1b3819 */ /* 0x000fe20000011615 */
[----:B------:R-:W-:Y:S01]  /*4010*/  VIADD R29, R29, 0x1 ;  /* 0x000000011d1d7836 */ /* 0x000fe20000000000 */
[----:B------:R-:W5:Y:S08]  /*4020*/  LDC.64 R14, c[0x0][0xb10] ;  /* 0x0002c400ff0e7b82 */ /* 0x000f700000000a00 */
[----:B------:R-:W2:Y:S08]  /*4030*/  LDC.64 R10, c[0x0][0xb18] ;  /* 0x0002c600ff0a7b82 */ /* 0x000eb00000000a00 */
[----:B-1----:R-:W1:Y:S08]  /*4040*/  @!P1 LDC R0, c[0x0][0xb20] ;  /* 0x0002c800ff009b82 */ /* 0x002e700000000800 */
[----:B------:R-:W4:Y:S01]  /*4050*/  @!P1 LDC R3, c[0x0][0xb0c] ;  /* 0x0002c300ff039b82 */ /* 0x000f220000000800 */
[----:B-----5:R-:W-:Y:S05]  /*4060*/  @!P1 IMAD.HI.U32 R14, R13, R14, RZ ;  /* 0x0000000e0d0e9227 */ /* 0x020fea00078e00ff */
[----:B------:R-:W-:Y:S01]  /*4070*/  @!P1 SHF.R.U32.HI R14, RZ, R15, R14 ;  /* 0x0000000fff0e9219 */ /* 0x000fe2000001160e */
[----:B--2---:R-:W-:Y:S01]  /*4080*/  @!P1 IMAD.HI.U32 R11, R8, R11, RZ ;  /* 0x0000000b080b9227 */ /* 0x004fe200078e00ff */
[----:B------:R-:W-:Y:S04]  /*4090*/  @!P1 ISETP.NE.AND P0, PT, R10, 0x1, PT ;  /* 0x000000010a00980c */ /* 0x000fe80003f05270 */
[----:B-1----:R-:W-:Y:S02]  /*40a0*/  @!P1 SHF.R.U32.HI R9, RZ, R0, R11 ;  /* 0x00000000ff099219 */ /* 0x002fe4000001160b */
[----:B----4-:R-:W-:Y:S02]  /*40b0*/  @!P1 ISETP.NE.AND P2, PT, R3, 0x1, PT ;  /* 0x000000010300980c */ /* 0x010fe40003f45270 */
[----:B------:R-:W-:Y:S02]  /*40c0*/  @!P1 SEL R9, R8, R9, !P0 ;  /* 0x0000000908099207 */ /* 0x000fe40004000000 */
[----:B------:R-:W-:Y:S02]  /*40d0*/  ELECT P0, URZ, PT ;  /* 0x0000000000ff782f */ /* 0x000fe40003800000 */
[----:B------:R-:W-:Y:S05]  /*40e0*/  @!P1 SEL R14, R13, R14, !P2 ;  /* 0x0000000e0d0e9207 */ /* 0x000fea0005000000 */
[----:B------:R-:W-:Y:S02]  /*40f0*/  @!P1 IMAD.IADD R0, R9, 0x1, -R14 ;  /* 0x0000000109009824 */ /* 0x000fe400078e0a0e */
[----:B------:R-:W-:Y:S02]  /*4100*/  @!P1 IMAD.IADD R9, R14, 0x1, -R9 ;  /* 0x000000010e099824 */ /* 0x000fe400078e0a09 */
[----:B------:R-:W-:Y:S02]  /*4110*/  @!P1 IMAD R13, R0, R3, R13 ;  /* 0x00000003000d9224 */ /* 0x000fe400078e020d */
[----:B------:R-:W-:Y:S01]  /*4120*/  @!P1 IMAD R8, R9, R10, R8 ;  /* 0x0000000a09089224 */ /* 0x000fe200078e0208 */
[----:B---3--:R-:W-:Y:S06]  /*4130*/  @!P4 BRA `(.L_x_73) ;  /* 0x0000002400a8c947 */ /* 0x008fec0003800000 */
.L_x_122:
[----:B------:R-:W-:Y:S01]  /*4140*/  PLOP3.LUT P5, PT, P5, P0, PT, 0xf2, 0x2f ;  /* 0x00000000002f781c */ /* 0x000fe20002fa1e72 */
[----:B------:R-:W-:Y:S01]  /*4150*/  UMOV UR14, 0x0 ;  /* 0x00000000000e7882 */ /* 0x000fe20000000000 */
[----:B------:R-:W-:Y:S01]  /*4160*/  LOP3.LUT R30, R30, 0x1, RZ, 0x3c, !PT ;  /* 0x000000011e1e7812 */ /* 0x000fe200078e3cff */
[----:B------:R-:W-:Y:S01]  /*4170*/  UMOV UR15, 0x10000000 ;  /* 0x10000000000f7882 */ /* 0x000fe20000000000 */
[----:B------:R-:W-:Y:S01]  /*4180*/  UMOV UR12, UR36 ;  /* 0x00000024000c7c82 */ /* 0x000fe20008000000 */
[----:B------:R-:W-:Y:S08]  /*4190*/  @P3 R2UR UR36, R27 ;  /* 0x000000001b2432ca */ /* 0x000ff000000e0000 */
[----:B-1----:R-:W-:Y:S01]  /*41a0*/  @!P5 IADD3 R3, P0, PT, R32, 0x580, RZ ;  /* 0x000005802003d810 */ /* 0x002fe20007f1e0ff */
[----:B------:R-:W-:Y:S01]  /*41b0*/  @!P5 IMAD.SHL.U32 R97, R97, 0x40, RZ ;  /* 0x000000406161d824 */ /* 0x000fe200078e00ff */
[----:B------:R-:W-:Y:S01]  /*41c0*/  VOTEU.ALL UP1, P5 ;  /* 0x0000000000ff7886 */ /* 0x000fe20002820000 */
[----:B------:R-:W-:Y:S01]  /*41d0*/  @!P5 IMAD.SHL.U32 R99, R99, 0x40, RZ ;  /* 0x000000406363d824 */ /* 0x000fe200078e00ff */
[----:B------:R-:W-:Y:S01]  /*41e0*/  @!P5 R2UR UR8, R3 ;  /* 0x000000000308d2ca */ /* 0x000fe200000e0000 */
[----:B------:R-:W-:Y:S01]  /*41f0*/  @!P5 IMAD.X R0, RZ, RZ, R33, P0 ;  /* 0x000000ffff00d224 */ /* 0x000fe200000e0621 */
[----:B------:R-:W-:Y:S01]  /*4200*/  @!P5 R2UR UR10, R97 ;  /* 0x00000000610ad2ca */ /* 0x000fe200000e0000 */
[----:B------:R-:W-:Y:S01]  /*4210*/  @!UP1 UIADD3 UR9, UPT, UPT, UR6, 0x30, URZ ;  /* 0x0000003006099890 */ /* 0x000fe2000fffe0ff */
[----:B------:R-:W-:Y:S01]  /*4220*/  @!P5 R2UR UR11, R99 ;  /* 0x00000000630bd2ca */ /* 0x000fe200000e0000 */
[----:B------:R-:W-:Y:S01]  /*4230*/  IMAD.IADD R97, R8, 0x1, R81 ;  /* 0x0000000108617824 */ /* 0x000fe200078e0251 */
[----:B------:R-:W-:Y:S01]  /*4240*/  @!P5 R2UR UR7, R0 ;  /* 0x000000000007d2ca */ /* 0x000fe200000e0000 */
[----:B------:R-:W-:Y:S01]  /*4250*/  IMAD.IADD R99, R13, 0x1, R96 ;  /* 0x000000010d637824 */ /* 0x000fe200078e0260 */
[C---:B------:R-:W-:Y:S04]  /*4260*/  ISETP.NE.AND P0, PT, R29.reuse, 0x2, PT ;  /* 0x000000021d00780c */ /* 0x040fe80003f05270 */
[----:B------:R-:W-:Y:S01]  /*4270*/  SEL R3, RZ, 0x1, P0 ;  /* 0x00000001ff037807 */ /* 0x000fe20000000000 */
[----:B------:R-:W-:Y:S01]  /*4280*/  IMAD.U32 R10, RZ, RZ, UR8 ;  /* 0x00000008ff0a7e24 */ /* 0x000fe2000f8e00ff */
[----:B------:R-:W-:Y:S01]  /*4290*/  @!UP1 UIADD3 UR8, UPT, UPT, UR6, 0x200, URZ ;  /* 0x0000020006089890 */ /* 0x000fe2000fffe0ff */
[----:B------:R-:W-:Y:S01]  /*42a0*/  SEL R29, R29, RZ, P0 ;  /* 0x000000ff1d1d7207 */ /* 0x000fe20000000000 */
[----:B------:R-:W-:Y:S01]  /*42b0*/  VOTEU.ALL UP1, P5 ;  /* 0x0000000000ff7886 */ /* 0x000fe20002820000 */
[----:B------:R-:W-:Y:S02]  /*42c0*/  LOP3.LUT R28, R28, R3, RZ, 0x3c, !PT ;  /* 0x000000031c1c7212 */ /* 0x000fe400078e3cff */
[----:B------:R-:W-:Y:S01]  /*42d0*/  IMAD.U32 R11, RZ, RZ, UR7 ;  /* 0x00000007ff0b7e24 */ /* 0x000fe2000f8e00ff */
[----:B------:R-:W-:Y:S04]  /*42e0*/  @!P5 R2UR UR16, R10 ;  /* 0x000000000a10d2ca */ /* 0x000fe800000e0000 */
[----:B------:R-:W-:Y:S11]  /*42f0*/  @!P5 R2UR UR17, R11 ;  /* 0x000000000b11d2ca */ /* 0x000ff600000e0000 */
[----:B------:R-:W-:Y:S02]  /*4300*/  @!UPT UIADD3 URZ, UPT, UPT, URZ, URZ, URZ ;  /* 0x000000fffffff290 */ /* 0x000fe4000fffe0ff */
[----:B------:R3:W-:Y:S01]  /*4310*/  @!UP1 UTMALDG.3D [UR8], [UR16], desc[UR14] ;  /* 0x00000e08100095b4 */ /* 0x0007e20008011000 */
[----:B------:R3:W-:Y:S01]  /*4320*/  @!P5 SYNCS.ARRIVE.TRANS64.RED.A0TR RZ, [UR6+0x30], R25 ;  /* 0x00003019ffffd9a7 */ /* 0x0007e20008300406 */
[----:B------:R-:W-:Y:S01]  /*4330*/  UPLOP3.LUT UP1, UPT, UPT, UPT, UPT, 0x80, 0x8 ;  /* 0x000000000008789c */ /* 0x000fe20003f2f070 */
[----:B------:R-:W-:Y:S01]  /*4340*/  SYNCS.ARRIVE.TRANS64.RED.A1T0 RZ, [UR37], RZ ;  /* 0x000000ffffff79a7 */ /* 0x000fe20008100425 */
[----:B------:R-:W-:Y:S09]  /*4350*/  @P3 BRA `(.L_x_74) ;  /* 0xfffffff400b43947 */ /* 0x000ff2000383ffff */
[----:B------:R-:W-:Y:S07]  /*4360*/  MOV R0, UR6 ;  /* 0x0000000600007c02 */ /* 0x000fee0008000f00 */
.L_x_75:
[----:B-1----:R-:W-:-:S04]  /*4370*/  SHF.L.U32 R3, R30, 0x1f, RZ ;  /* 0x0000001f1e037819 */ /* 0x002fc800000006ff */
[----:B------:R1:W2:Y:S03]  /*4380*/  SYNCS.PHASECHK.TRANS64.TRYWAIT P0, [R0+URZ+0x38], R3 ;  /* 0x00003803000075a7 */ /* 0x0002a600080011ff */
[----:B--2---:R-:W-:Y:S05]  /*4390*/  @!P0 NANOSLEEP.SYNCS 0x989680 ;  /* 0x009896800000895d */ /* 0x004fea0003900000 */
[----:B------:R-:W2:Y:S02]  /*43a0*/  @!P0 SYNCS.PHASECHK.TRANS64 P0, [R0+URZ+0x38], R3 ;  /* 0x00003803000085a7 */ /* 0x000ea400080010ff */
[----:B--23--:R-:W-:Y:S05]  /*43b0*/  @P0 EXIT ;  /* 0x000000000000094d */ /* 0x00cfea0003800000 */
[----:B------:R-:W-:Y:S05]  /*43c0*/  BRA `(.L_x_75) ;  /* 0xfffffffc00e87947 */ /* 0x000fea000383ffff */
.L_x_66:
[----:B------:R-:W-:-:S06]  /*43d0*/  UISETP.GE.AND UP1, UPT, UR8, 0x4, UPT ;  /* 0x000000040800788c */ /* 0x000fcc000bf26270 */
[----:B------:R-:W-:-:S13]  /*43e0*/  PLOP3.LUT P0, PT, PT, PT, UP1, 0x80, 0x8 ;  /* 0x000000000008781c */ /* 0x000fda0003f0f018 */
[----:B------:R-:W-:Y:S05]  /*43f0*/  @!P0 EXIT ;  /* 0x000000000000894d */ /* 0x000fea0003800000 */
[----:B------:R-:W-:Y:S01]  /*4400*/  BAR.SYNC.DEFER_BLOCKING 0x6, 0xa0 ;  /* 0x0182800000007b1d */ /* 0x000fe20000010000 */
[C---:B------:R-:W-:Y:S02]  /*4410*/  IMAD.SHL.U32 R5, R103.reuse, 0x40, RZ ;  /* 0x0000004067057824 */ /* 0x040fe400078e00ff */
[----:B------:R-:W-:Y:S02]  /*4420*/  HFMA2 R113, -RZ, RZ, 0, 0 ;  /* 0x00000000ff717431 */ /* 0x000fe400000001ff */
[C---:B------:R-:W-:Y:S01]  /*4430*/  IMAD.SHL.U32 R0, R103.reuse, 0x20, RZ ;  /* 0x0000002067007824 */ /* 0x040fe200078e00ff */
[----:B------:R-:W-:Y:S01]  /*4440*/  CS2R R108, SRZ ;  /* 0x00000000006c7805 */ /* 0x000fe2000001ff00 */
[----:B------:R-:W-:Y:S01]  /*4450*/  IMAD.SHL.U32 R105, R103, 0x8, RZ ;  /* 0x0000000867697824 */ /* 0x000fe200078e00ff */
[----:B------:R-:W-:Y:S01]  /*4460*/  UMOV UR43, 0x400 ;  /* 0x00000400002b7882 */ /* 0x000fe20000000000 */
[----:B------:R-:W-:Y:S01]  /*4470*/  LOP3.LUT R2, R5, 0x180, RZ, 0xc0, !PT ;  /* 0x0000018005027812 */ /* 0x000fe200078ec0ff */
[----:B------:R-:W-:Y:S01]  /*4480*/  ULEA UR43, UR37, UR43, 0x18 ;  /* 0x0000002b252b7291 */ /* 0x000fe2000f8ec0ff */
[----:B------:R-:W1:Y:S01]  /*4490*/  LDC R101, c[0x0][0x370] ;  /* 0x0000dc00ff657b82 */ /* 0x000e620000000800 */
[----:B------:R-:W-:Y:S01]  /*44a0*/  LOP3.LUT R0, R0, 0xc00, RZ, 0xc0, !PT ;  /* 0x00000c0000007812 */ /* 0x000fe200078ec0ff */
[C---:B------:R-:W-:Y:S01]  /*44b0*/  IMAD.U32 R46, R103.reuse, 0x10000, RZ ;  /* 0x00010000672e7824 */ /* 0x040fe200078e00ff */
[----:B------:R-:W-:Y:S01]  /*44c0*/  LOP3.LUT R105, R2, 0x30, R105, 0xf8, !PT ;  /* 0x0000003002697812 */ /* 0x000fe200078ef869 */
[C---:B------:R-:W-:Y:S01]  /*44d0*/  IMAD.SHL.U32 R2, R103.reuse, 0x2, RZ ;  /* 0x0000000267027824 */ /* 0x040fe200078e00ff */
[--C-:B------:R-:W-:Y:S01]  /*44e0*/  LOP3.LUT R0, R0, 0x40, R5.reuse, 0xf8, !PT ;  /* 0x0000004000007812 */ /* 0x100fe200078ef805 */
[----:B------:R-:W-:Y:S01]  /*44f0*/  IMAD.SHL.U32 R104, R103, 0x10, RZ ;  /* 0x0000001067687824 */ /* 0x000fe200078e00ff */
[----:B------:R-:W-:Y:S01]  /*4500*/  UIADD3 UR4, UPT, UPT, UR43, 0x1200, URZ ;  /* 0x000012002b047890 */ /* 0x000fe2000fffe0ff */
[----:B------:R-:W2:Y:S01]  /*4510*/  LDC R42, c[0x0][0xb0c] ;  /* 0x0002c300ff2a7b82 */ /* 0x000ea20000000800 */
[----:B------:R-:W-:Y:S01]  /*4520*/  LOP3.LUT R105, R105, 0x20, R2, 0x78, !PT ;  /* 0x0000002069697812 */ /* 0x000fe200078e7802 */
[----:B------:R-:W-:Y:S01]  /*4530*/  IMAD.MOV.U32 R44, RZ, RZ, RZ ;  /* 0x000000ffff2c7224 */ /* 0x000fe200078e00ff */
[----:B------:R-:W-:Y:S01]  /*4540*/  LOP3.LUT R0, R0, 0x200, R5, 0xf8, !PT ;  /* 0x0000020000007812 */ /* 0x000fe200078ef805 */
[----:B------:R-:W-:Y:S01]  /*4550*/  IMAD.MOV.U32 R110, RZ, RZ, RZ ;  /* 0x000000ffff6e7224 */ /* 0x000fe200078e00ff */
[----:B------:R-:W-:Y:S01]  /*4560*/  LOP3.LUT R46, R46, 0x600000, RZ, 0xc0, !PT ;  /* 0x006000002e2e7812 */ /* 0x000fe200078ec0ff */
[----:B------:R-:W-:Y:S01]  /*4570*/  IMAD.U32 R111, RZ, RZ, UR4 ;  /* 0x00000004ff6f7e24 */ /* 0x000fe2000f8e00ff */
[----:B------:R-:W4:Y:S01]  /*4580*/  LDS R3, [UR43+0x100] ;  /* 0x0001002bff037984 */ /* 0x000f220008000800 */
[----:B------:R-:W1:Y:S01]  /*4590*/  LDC R100, c[0x0][0xb20] ;  /* 0x0002c800ff647b82 */ /* 0x000e620000000800 */
[----:B------:R-:W-:Y:S01]  /*45a0*/  LOP3.LUT R105, R0, R105, RZ, 0xfc, !PT ;  /* 0x0000006900697212 */ /* 0x000fe200078efcff */
[----:B------:R-:W1:Y:S01]  /*45b0*/  LDCU.64 UR46, c[0x0][0x348] ;  /* 0x00006900ff2e77ac */ /* 0x000e620008000a00 */
[----:B------:R-:W-:-:S02]  /*45c0*/  LOP3.LUT R104, R104, 0x20, RZ, 0xc0, !PT ;  /* 0x0000002068687812 */ /* 0x000fc400078ec0ff */
[----:B------:R-:W-:Y:S01]  /*45d0*/  IADD3 R5, PT, PT, R105, UR43, RZ ;  /* 0x0000002b69057c10 */ /* 0x000fe2000fffe0ff */
[----:B------:R-:W1:Y:S02]  /*45e0*/  LDCU.64 UR38, c[0x0][0x888] ;  /* 0x00011100ff2677ac */ /* 0x000e640008000a00 */
[----:B------:R-:W1:Y:S01]  /*45f0*/  LDC R41, c[0x0][0xb30] ;  /* 0x0002cc00ff297b82 */ /* 0x000e620000000800 */
[----:B------:R-:W-:Y:S01]  /*4600*/  IADD3 R104, PT, PT, -R104, 0x200, R5 ;  /* 0x0000020068687810 */ /* 0x000fe20007ffe105 */
[----:B------:R-:W-:-:S06]  /*4610*/  UIADD3 UR42, UPT, UPT, UR43, 0x200, URZ ;  /* 0x000002002b2a7890 */ /* 0x000fcc000fffe0ff */
[----:B------:R-:W1:Y:S08]  /*4620*/  LDC.64 R90, c[0x0][0xb10] ;  /* 0x0002c400ff5a7b82 */ /* 0x000e700000000a00 */
[----:B------:R-:W1:Y:S08]  /*4630*/  LDC.64 R38, c[0x0][0xb18] ;  /* 0x0002c600ff267b82 */ /* 0x000e700000000a00 */
[----:B------:R-:W1:Y:S01]  /*4640*/  LDC.64 R86, c[0x0][0x888] ;  /* 0x00022200ff567b82 */ /* 0x000e620000000a00 */
[----:B----4-:R-:W-:-:S07]  /*4650*/  IMAD.IADD R46, R3, 0x1, R46 ;  /* 0x00000001032e7824 */ /* 0x010fce00078e022e */
[----:B------:R-:W4:Y:S08]  /*4660*/  LDC.64 R36, c[0x0][0xb28] ;  /* 0x0002ca00ff247b82 */ /* 0x000f300000000a00 */
[----:B------:R-:W1:Y:S08]  /*4670*/  LDC.64 R88, c[0x0][0x890] ;  /* 0x00022400ff587b82 */ /* 0x000e700000000a00 */
[----:B------:R-:W1:Y:S08]  /*4680*/  LDC.64 R84, c[0x0][0x8b0] ;  /* 0x00022c00ff547b82 */ /* 0x000e700000000a00 */
[----:B------:R-:W1:Y:S08]  /*4690*/  LDC.64 R82, c[0x0][0x8a8] ;  /* 0x00022a00ff527b82 */ /* 0x000e700000000a00 */
[----:B--2---:R-:W1:Y:S02]  /*46a0*/  LDC R102, c[0x0][0x374] ;  /* 0x0000dd00ff667b82 */ /* 0x004e640000000800 */
.L_x_93:
[----:B------:R-:W-:Y:S02]  /*46b0*/  LEA R0, R113, UR43, 0x3 ;  /* 0x0000002b71007c11 */ /* 0x000fe4000f8e18ff */
[----:B------:R-:W-:Y:S02]  /*46c0*/  SHF.L.U32 R3, R109, 0x1f, RZ ;  /* 0x0000001f6d037819 */ /* 0x000fe400000006ff */
[----:B------:R-:W-:Y:S02]  /*46d0*/  LEA R16, R113, UR43, 0x4 ;  /* 0x0000002b71107c11 */ /* 0x000fe4000f8e20ff */
[----:B--2---:R-:W2:Y:S02]  /*46e0*/  SYNCS.PHASECHK.TRANS64.TRYWAIT P0, [R0+URZ+0x50], R3 ;  /* 0x00005003000075a7 */ /* 0x004ea400080011ff */
[----:B-12---:R-:W-:Y:S05]  /*46f0*/  @!P0 BRA `(.L_x_76) ;  /* 0x0000002000508947 */ /* 0x006fea0003800000 */
.L_x_123:
[----:B------:R-:W4:Y:S01]  /*4700*/  LDC.64 R12, c[0x0][0xb10] ;  /* 0x0002c400ff0c7b82 */ /* 0x000f220000000a00 */
[----:B------:R-:W4:Y:S01]  /*4710*/  LDS.128 R16, [R16+0xe0] ;  /* 0x0000e00010107984 */ /* 0x000f220000000c00 */
[----:B-1----:R-:W-:Y:S01]  /*4720*/  ISETP.NE.AND P1, PT, R41, 0x1, PT ;  /* 0x000000012900780c */ /* 0x002fe20003f25270 */
[----:B--2---:R-:W-:Y:S01]  /*4730*/  VIADD R0, R0, 0x60 ;  /* 0x0000006000007836 */ /* 0x004fe20000000000 */
[----:B---3--:R-:W-:Y:S04]  /*4740*/  ISETP.GE.AND P0, PT, R40, 0x1, PT ;  /* 0x000000012800780c */ /* 0x008fe80003f06270 */
[----:B------:R-:W1:Y:S01]  /*4750*/  LDC.64 R10, c[0x0][0xb18] ;  /* 0x0002c600ff0a7b82 */ /* 0x000e620000000a00 */
[----:B------:R-:W-:Y:S01]  /*4760*/  PRMT R0, RZ, 0x654, R0 ;  /* 0x00000654ff007816 */ /* 0x000fe20000000000 */
[----:B------:R-:W-:Y:S01]  /*4770*/  @!PT LDS RZ, [RZ] ;  /* 0x00000000fffff984 */ /* 0x000fe20000000800 */
[----:B------:R-:W-:Y:S01]  /*4780*/  @!PT LDS RZ, [RZ] ;  /* 0x00000000fffff984 */ /* 0x000fe20000000800 */
[----:B------:R-:W-:Y:S01]  /*4790*/  @!PT LDS RZ, [RZ] ;  /* 0x00000000fffff984 */ /* 0x000fe20000000800 */
[----:B------:R-:W-:Y:S01]  /*47a0*/  @!PT LDS RZ, [RZ] ;  /* 0x00000000fffff984 */ /* 0x000fe20000000800 */
[----:B------:R2:W-:Y:S06]  /*47b0*/  MEMBAR.ALL.CTA ;  /* 0x0000000000007992 */ /* 0x0005ec0000008000 */
[----:B--2---:R-:W2:Y:S01]  /*47c0*/  FENCE.VIEW.ASYNC.S ;  /* 0x00000000000073c6 */ /* 0x004ea20000000000 */
[----:B------:R-:W3:Y:S08]  /*47d0*/  @!P1 LDC R14, c[0x0][0xb20] ;  /* 0x0002c800ff0e9b82 */ /* 0x000ef00000000800 */
[----:B------:R-:W1:Y:S01]  /*47e0*/  @!P1 LDC R9, c[0x0][0xb0c] ;  /* 0x0002c300ff099b82 */ /* 0x000e620000000800 */
[----:B--2---:R2:W-:Y:S01]  /*47f0*/  SYNCS.ARRIVE.TRANS64.RED.A1T0 RZ, [R0+URZ], RZ ;  /* 0x000000ff00ff79a7 */ /* 0x0045e200081004ff */
[----:B----4-:R-:W-:Y:S04]  /*4800*/  LOP3.LUT P4, RZ, R18, 0x1, RZ, 0xc0, !PT ;  /* 0x0000000112ff7812 */ /* 0x010fe8000788c0ff */
[----:B------:R-:W-:Y:S09]  /*4810*/  P2R R112, PR, RZ, 0x10 ;  /* 0x00000010ff707803 */ /* 0x000ff20000000000 */
[----:B------:R-:W-:Y:S02]  /*4820*/  @P4 MOV R45, R16 ;  /* 0x00000010002d4202 */ /* 0x000fe40000000f00 */
[----:B------:R-:W-:Y:S01]  /*4830*/  @P4 LOP3.LUT R43, R17, 0xffff, RZ, 0xc0, !PT ;  /* 0x0000ffff112b4812 */ /* 0x000fe200078ec0ff */
[----:B--2---:R-:W-:Y:S06]  /*4840*/  @!P0 BRA `(.L_x_77) ;  /* 0x0000000000a48947 */ /* 0x004fec0003800000 */
[----:B------:R-:W-:Y:S01]  /*4850*/  IMAD.HI.U32 R21, R102, R39, RZ ;  /* 0x0000002766157227 */ /* 0x000fe200078e00ff */
[----:B------:R-:W-:Y:S02]  /*4860*/  ISETP.NE.AND P0, PT, R38, 0x1, PT ;  /* 0x000000012600780c */ /* 0x000fe40003f05270 */
[----:B------:R-:W-:Y:S01]  /*4870*/  ISETP.NE.AND P2, PT, R40, 0x1, PT ;  /* 0x000000012800780c */ /* 0x000fe20003f45270 */
[----:B------:R-:W-:Y:S01]  /*4880*/  IMAD.HI.U32 R20, R101, R90, RZ ;  /* 0x0000005a65147227 */ /* 0x000fe200078e00ff */
[----:B------:R-:W-:Y:S02]  /*4890*/  SHF.R.U32.HI R21, RZ, R100, R21 ;  /* 0x00000064ff157219 */ /* 0x000fe40000011615 */
[----:B------:R-:W-:Y:S01]  /*48a0*/  ISETP.NE.AND P3, PT, R42, 0x1, PT ;  /* 0x000000012a00780c */ /* 0x000fe20003f65270 */
[----:B------:R-:W-:Y:S01]  /*48b0*/  IMAD.HI.U32 R24, R45, R90, RZ ;  /* 0x0000005a2d187227 */ /* 0x000fe200078e00ff */
[----:B------:R-:W-:Y:S02]  /*48c0*/  SHF.R.U32.HI R20, RZ, R91, R20 ;  /* 0x0000005bff147219 */ /* 0x000fe40000011614 */
[----:B------:R-:W-:Y:S01]  /*48d0*/  SEL R3, R102, R21, !P0 ;  /* 0x0000001566037207 */ /* 0x000fe20004000000 */
[----:B------:R-:W-:Y:S01]  /*48e0*/  IMAD.HI.U32 R21, R43, R39, RZ ;  /* 0x000000272b157227 */ /* 0x000fe200078e00ff */
[----:B------:R-:W-:Y:S02]  /*48f0*/  SEL R7, R101, R20, !P3 ;  /* 0x0000001465077207 */ /* 0x000fe40005800000 */
[----:B------:R-:W-:Y:S01]  /*4900*/  SHF.R.U32.HI R24, RZ, R91, R24 ;  /* 0x0000005bff187219 */ /* 0x000fe20000011618 */
[-C--:B------:R-:W-:Y:S04]  /*4910*/  IMAD.HI.U32 R20, R3, R36.reuse, RZ ;  /* 0x0000002403147227 */ /* 0x080fe800078e00ff */
[----:B------:R-:W-:Y:S01]  /*4920*/  IMAD.HI.U32 R22, R7, R36, RZ ;  /* 0x0000002407167227 */ /* 0x000fe200078e00ff */
[-C--:B------:R-:W-:Y:S02]  /*4930*/  @P2 SHF.R.U32.HI R3, RZ, R37.reuse, R20 ;  /* 0x00000025ff032219 */ /* 0x080fe40000011614 */
[----:B------:R-:W-:Y:S02]  /*4940*/  SHF.R.U32.HI R20, RZ, R100, R21 ;  /* 0x00000064ff147219 */ /* 0x000fe40000011615 */
[----:B------:R-:W-:Y:S01]  /*4950*/  @P2 SHF.R.U32.HI R7, RZ, R37, R22 ;  /* 0x00000025ff072219 */ /* 0x000fe20000011616 */
[C---:B------:R-:W-:Y:S01]  /*4960*/  IMAD R2, R40.reuse, R3, RZ ;  /* 0x0000000328027224 */ /* 0x040fe200078e02ff */
[----:B------:R-:W-:Y:S02]  /*4970*/  SEL R5, R43, R20, !P0 ;  /* 0x000000142b057207 */ /* 0x000fe40004000000 */
[----:B------:R-:W-:Y:S01]  /*4980*/  SEL R3, R45, R24, !P3 ;  /* 0x000000182d037207 */ /* 0x000fe20005800000 */
[----:B------:R-:W-:Y:S01]  /*4990*/  IMAD R4, R40, R7, RZ ;  /* 0x0000000728047224 */ /* 0x000fe200078e02ff */
[C---:B------:R-:W-:Y:S01]  /*49a0*/  ISETP.GE.AND P0, PT, R5.reuse, R2, PT ;  /* 0x000000020500720c */ /* 0x040fe20003f06270 */
[----:B------:R-:W-:Y:S03]  /*49b0*/  IMAD.HI.U32 R6, R5, R36, RZ ;  /* 0x0000002405067227 */ /* 0x000fe600078e00ff */
[----:B------:R-:W-:Y:S01]  /*49c0*/  ISETP.GE.OR P0, PT, R3, R4, P0 ;  /* 0x000000040300720c */ /* 0x000fe20000706670 */
[----:B------:R-:W-:Y:S01]  /*49d0*/  IMAD.MOV R4, RZ, RZ, -R3 ;  /* 0x000000ffff047224 */ /* 0x000fe200078e0a03 */
[-C--:B------:R-:W-:Y:S03]  /*49e0*/  SHF.R.U32.HI R6, RZ, R37.reuse, R6 ;  /* 0x00000025ff067219 */ /* 0x080fe60000011606 */
[----:B------:R-:W-:Y:S01]  /*49f0*/  IMAD R45, R42, R4, R45 ;  /* 0x000000042a2d7224 */ /* 0x000fe200078e022d */
[----:B------:R-:W-:Y:S05]  /*4a00*/  SEL R15, R5, R6, !P2 ;  /* 0x00000006050f7207 */ /* 0x000fea0005000000 */
[----:B------:R-:W-:Y:S02]  /*4a10*/  IMAD.MOV R6, RZ, RZ, -R15 ;  /* 0x000000ffff067224 */ /* 0x000fe400078e0a0f */
[C---:B------:R-:W-:Y:S04]  /*4a20*/  @!P0 IMAD.HI.U32 R2, R3.reuse, R36, RZ ;  /* 0x0000002403028227 */ /* 0x040fe800078e00ff */
[----:B------:R-:W-:Y:S01]  /*4a30*/  IMAD R6, R40, R6, R5 ;  /* 0x0000000628067224 */ /* 0x000fe200078e0205 */
[----:B------:R-:W-:Y:S04]  /*4a40*/  @!P0 SHF.R.U32.HI R2, RZ, R37, R2 ;  /* 0x00000025ff028219 */ /* 0x000fe80000011602 */
[----:B------:R-:W-:Y:S02]  /*4a50*/  @!P0 SEL R0, R3, R2, !P2 ;  /* 0x0000000203008207 */ /* 0x000fe40005000000 */
[----:B------:R-:W-:Y:S02]  /*4a60*/  IADD3 R2, PT, PT, -R5, RZ, RZ ;  /* 0x000000ff05027210 */ /* 0x000fe40007ffe1ff */
[----:B------:R-:W-:Y:S01]  /*4a70*/  @!P0 IADD3 R8, PT, PT, R15, -R0, RZ ;  /* 0x800000000f088210 */ /* 0x000fe20007ffe0ff */
[----:B------:R-:W-:Y:S02]  /*4a80*/  @!P0 IMAD R0, R7, R6, R0 ;  /* 0x0000000607008224 */ /* 0x000fe400078e0200 */
[----:B------:R-:W-:Y:S02]  /*4a90*/  IMAD R43, R38, R2, R43 ;  /* 0x00000002262b7224 */ /* 0x000fe400078e022b */
[----:B------:R-:W-:Y:S02]  /*4aa0*/  @!P0 IMAD R5, R8, R40, R3 ;  /* 0x0000002808058224 */ /* 0x000fe400078e0203 */
[----:B------:R-:W-:Y:S04]  /*4ab0*/  @!P0 IMAD.MOV.U32 R3, RZ, RZ, R0 ;  /* 0x000000ffff038224 */ /* 0x000fe800078e0000 */
[----:B------:R-:W-:Y:S02]  /*4ac0*/  IMAD R45, R3, R42, R45 ;  /* 0x0000002a032d7224 */ /* 0x000fe400078e022d */
[----:B------:R-:W-:Y:S07]  /*4ad0*/  IMAD R43, R5, R38, R43 ;  /* 0x00000026052b7224 */ /* 0x000fee00078e022b */
.L_x_77:
[----:B------:R-:W-:Y:S01]  /*4ae0*/  @!P1 IMAD.HI.U32 R0, R45, R12, RZ ;  /* 0x0000000c2d009227 */ /* 0x000fe200078e00ff */
[----:B-1----:R-:W-:Y:S01]  /*4af0*/  @!P1 ISETP.NE.AND P0, PT, R10, 0x1, PT ;  /* 0x000000010a00980c */ /* 0x002fe20003f05270 */
[----:B------:R-:W-:Y:S01]  /*4b00*/  ULOP3.LUT UP0, URZ, UR42, 0x1b0, URZ, 0xc0, !UPT ;  /* 0x000001b02aff7892 */ /* 0x000fe2000f80c0ff */
[----:B------:R-:W-:Y:S01]  /*4b10*/  @!P1 ISETP.NE.AND P2, PT, R9, 0x1, PT ;  /* 0x000000010900980c */ /* 0x000fe20003f45270 */
[----:B------:R-:W-:Y:S01]  /*4b20*/  @!P1 IMAD.HI.U32 R3, R43, R11, RZ ;  /* 0x0000000b2b039227 */ /* 0x000fe200078e00ff */
[----:B------:R-:W-:Y:S02]  /*4b30*/  @!P1 SHF.R.U32.HI R0, RZ, R13, R0 ;  /* 0x0000000dff009219 */ /* 0x000fe40000011600 */
[----:B------:R-:W-:Y:S01]  /*4b40*/  @P4 SHF.R.U32.HI R107, RZ, 0x10, R17 ;  /* 0x00000010ff6b4819 */ /* 0x000fe20000011611 */
[----:B------:R-:W-:Y:S01]  /*4b50*/  VIADD R113, R113, 0x1 ;  /* 0x0000000171717836 */ /* 0x000fe20000000000 */
[----:B---3--:R-:W-:Y:S02]  /*4b60*/  @!P1 SHF.R.U32.HI R2, RZ, R14, R3 ;  /* 0x0000000eff029219 */ /* 0x008fe40000011603 */
[----:B------:R-:W-:Y:S02]  /*4b70*/  @!P1 SEL R3, R45, R0, !P2 ;  /* 0x000000002d039207 */ /* 0x000fe40005000000 */
[----:B------:R-:W-:Y:S05]  /*4b80*/  @!P1 SEL R2, R43, R2, !P0 ;  /* 0x000000022b029207 */ /* 0x000fea0004000000 */
[----:B------:R-:W-:Y:S02]  /*4b90*/  @!P1 IMAD.IADD R0, R2, 0x1, -R3 ;  /* 0x0000000102009824 */ /* 0x000fe400078e0a03 */
[----:B------:R-:W-:Y:S02]  /*4ba0*/  @!P1 IMAD.IADD R2, R3, 0x1, -R2 ;  /* 0x0000000103029824 */ /* 0x000fe400078e0a02 */
[----:B------:R-:W-:Y:S02]  /*4bb0*/  @!P1 IMAD R45, R0, R9, R45 ;  /* 0x00000009002d9224 */ /* 0x000fe400078e022d */
[----:B------:R-:W-:Y:S01]  /*4bc0*/  @!P1 IMAD R43, R2, R10, R43 ;  /* 0x0000000a022b9224 */ /* 0x000fe200078e022b */
[----:B------:R-:W-:Y:S06]  /*4bd0*/  BRA.U !UP0, `(.L_x_78) ;  /* 0x0000000108407547 */ /* 0x000fec000b800000 */
[----:B------:R-:W1:Y:S01]  /*4be0*/  LDCU.64 UR8, c[0x4][0x80] ;  /* 0x01001000ff0877ac */ /* 0x000e620008000a00 */
[----:B------:R-:W-:Y:S01]  /*4bf0*/  MOV R3, 0x0 ;  /* 0x0000000000037802 */ /* 0x000fe20000000f00 */
[----:B------:R-:W-:Y:S02]  /*4c00*/  HFMA2 R12, -RZ, RZ, 0, 5.9604644775390625e-08 ;  /* 0x00000001ff0c7431 */ /* 0x000fe400000001ff */
[----:B------:R-:W-:Y:S02]  /*4c10*/  IMAD.MOV.U32 R8, RZ, RZ, 0x70 ;  /* 0x00000070ff087424 */ /* 0x000fe400078e00ff */
[----:B------:R-:W-:Y:S01]  /*4c20*/  IMAD.MOV.U32 R13, RZ, RZ, RZ ;  /* 0x000000ffff0d7224 */ /* 0x000fe200078e00ff */
[----:B------:R-:W2:Y:S01]  /*4c30*/  LDCU.64 UR6, c[0x4][0x88] ;  /* 0x01001100ff0677ac */ /* 0x000ea20008000a00 */
[----:B------:R-:W3:Y:S01]  /*4c40*/  LDC.64 R2, c[0x4][R3] ;  /* 0x0100000003027b82 */ /* 0x000ee20000000a00 */
[----:B------:R-:W4:Y:S01]  /*4c50*/  LDCU.64 UR4, c[0x4][0x8] ;  /* 0x01000100ff0477ac */ /* 0x000f220008000a00 */
[----:B-1----:R-:W-:Y:S01]  /*4c60*/  MOV R5, UR9 ;  /* 0x0000000900057c02 */ /* 0x002fe20008000f00 */
[----:B------:R-:W-:Y:S01]  /*4c70*/  IMAD.U32 R4, RZ, RZ, UR8 ;  /* 0x00000008ff047e24 */ /* 0x000fe2000f8e00ff */
[----:B--2---:R-:W-:Y:S01]  /*4c80*/  MOV R7, UR7 ;  /* 0x0000000700077c02 */ /* 0x004fe20008000f00 */
[----:B------:R-:W-:Y:S01]  /*4c90*/  IMAD.U32 R6, RZ, RZ, UR6 ;  /* 0x00000006ff067e24 */ /* 0x000fe2000f8e00ff */
[----:B----4-:R-:W-:Y:S01]  /*4ca0*/  MOV R11, UR5 ;  /* 0x00000005000b7c02 */ /* 0x010fe20008000f00 */
[----:B------:R-:W-:Y:S02]  /*4cb0*/  IMAD.U32 R10, RZ, RZ, UR4 ;  /* 0x00000004ff0a7e24 */ /* 0x000fe4000f8e00ff */
[----:B------:R-:W-:Y:S07]  /*4cc0*/  LEPC R20, `(.L_x_78) ;  /* 0x000000001014794e */ /* 0x000fee0000000000 */
[----:B---3-5:R-:W-:Y:S05]  /*4cd0*/  CALL.ABS.NOINC R2 ;  /* 0x0000000002007343 */ /* 0x028fea0003c00000 */
.L_x_78:
[----:B------:R-:W-:Y:S01]  /*4ce0*/  LOP3.LUT P0, RZ, R111, 0x1b0, RZ, 0xc0, !PT ;  /* 0x000001b06fff7812 */ /* 0x000fe2000780c0ff */
[----:B------:R-:W-:Y:S11]  /*4cf0*/  BSSY.RECONVERGENT B6, `(.L_x_79) ;  /* 0x0000013000067945 */ /* 0x000ff60003800200 */
[----:B------:R-:W-:Y:S01]  /*4d00*/  @!UPT UIADD3 URZ, UPT, UPT, URZ, URZ, URZ ;  /* 0x000000fffffff290 */ /* 0x000fe2000fffe0ff */
[----:B------:R-:W-:Y:S05]  /*4d10*/  @!P0 BRA `(.L_x_80) ;  /* 0x0000000000408947 */ /* 0x000fea0003800000 */
        /* <DEDUP_REMOVED lines=16> */
.L_x_80:
[----:B------:R-:W-:Y:S05]  /*4e20*/  BSYNC.RECONVERGENT B6 ;  /* 0x0000000000067941 */ /* 0x000fea0003800200 */
.L_x_79:
[----:B------:R-:W-:Y:S01]  /*4e30*/  ISETP.NE.U32.AND P3, PT, R88, RZ, PT ;  /* 0x000000ff5800720c */ /* 0x000fe20003f65070 */
[----:B------:R-:W-:Y:S01]  /*4e40*/  UISETP.NE.AND UP1, UPT, UR44, URZ, UPT ;  /* 0x000000ff2c00728c */ /* 0x000fe2000bf25270 */
[----:B------:R-:W-:Y:S02]  /*4e50*/  ISETP.NE.U32.AND P4, PT, R84, RZ, PT ;  /* 0x000000ff5400720c */ /* 0x000fe40003f85070 */
[----:B------:R-:W-:Y:S02]  /*4e60*/  ISETP.NE.AND.EX P3, PT, R89, RZ, PT, P3 ;  /* 0x000000ff5900720c */ /* 0x000fe40003f65330 */
[----:B------:R-:W-:Y:S02]  /*4e70*/  PLOP3.LUT P1, PT, PT, PT, PT, 0x8, 0x80 ;  /* 0x000000000080781c */ /* 0x000fe40003f2e170 */
[----:B------:R-:W-:Y:S02]  /*4e80*/  PLOP3.LUT P0, PT, PT, PT, UP1, 0x80, 0x8 ;  /* 0x000000000008781c */ /* 0x000fe40003f0f018 */
[----:B------:R-:W-:Y:S02]  /*4e90*/  ISETP.NE.AND.EX P4, PT, R85, RZ, PT, P4 ;  /* 0x000000ff5500720c */ /* 0x000fe40003f85340 */
[----:B------:R-:W1:Y:S09]  /*4ea0*/  @UP1 LDCU.64 UR4, c[0x0][0x888] ;  /* 0x00011100ff0417ac */ /* 0x000e720008000a00 */
[----:B------:R-:W-:Y:S01]  /*4eb0*/  @P0 PLOP3.LUT P1, PT, P3, PT, PT, 0x80, 0x8 ;  /* 0x000000000008081c */ /* 0x000fe20001f2f070 */
[----:B-1----:R-:W-:Y:S04]  /*4ec0*/  @UP1 UISETP.NE.U32.AND UP0, UPT, UR4, URZ, UPT ;  /* 0x000000ff0400128c */ /* 0x002fe8000bf05070 */
[----:B------:R-:W-:Y:S04]  /*4ed0*/  @UP1 UISETP.NE.AND.EX UP0, UPT, UR5, URZ, UPT, UP0 ;  /* 0x000000ff0500128c */ /* 0x000fe8000bf05300 */
[----:B------:R-:W-:Y:S01]  /*4ee0*/  @UP1 USEL UR4, URZ, 0xffffffff, UP0 ;  /* 0xffffffffff041887 */ /* 0x000fe20008000000 */
[----:B------:R-:W-:Y:S11]  /*4ef0*/  @!P3 BRA `(.L_x_81) ;  /* 0x00000000002cb947 */ /* 0x000ff60003800000 */
[----:B------:R-:W-:Y:S01]  /*4f00*/  ISETP.NE.U32.AND P2, PT, R86, RZ, PT ;  /* 0x000000ff5600720c */ /* 0x000fe20003f45070 */
[----:B------:R-:W-:Y:S03]  /*4f10*/  IMAD.MOV.U32 R98, RZ, RZ, 0x1 ;  /* 0x00000001ff627424 */ /* 0x000fe600078e00ff */
[----:B------:R-:W-:Y:S11]  /*4f20*/  ISETP.NE.AND.EX P2, PT, R87, RZ, PT, P2 ;  /* 0x000000ff5700720c */ /* 0x000ff60003f45320 */
[----:B------:R-:W-:Y:S02]  /*4f30*/  @!UPT UIADD3 URZ, UPT, UPT, URZ, URZ, URZ ;  /* 0x000000fffffff290 */ /* 0x000fe4000fffe0ff */
[----:B------:R-:W1:Y:S01]  /*4f40*/  @P2 LDC.64 R2, c[0x0][0x888] ;  /* 0x00022200ff022b82 */ /* 0x000e620000000a00 */
[----:B------:R-:W-:Y:S04]  /*4f50*/  @P2 IMAD R0, R88, UR36, RZ ;  /* 0x0000002458002c24 */ /* 0x000fe8000f8e02ff */
[----:B-1----:R-:W-:Y:S04]  /*4f60*/  @P2 IMAD.WIDE R2, R0, 0x4, R2 ;  /* 0x0000000400022825 */ /* 0x002fe800078e0202 */
[----:B------:R-:W-:Y:S01]  /*4f70*/  HFMA2 R0, -RZ, RZ, 0, 5.9604644775390625e-08 ;  /* 0x00000001ff007431 */ /* 0x000fe200000001ff */
[----:B-----5:R1:W5:Y:S04]  /*4f80*/  @P2 LDG.E R48, desc[UR40][R2.64] ;  /* 0x0000002802302981 */ /* 0x020368000c1e1900 */
[----:B------:R-:W-:Y:S01]  /*4f90*/  @!P2 PRMT R98, R0, 0x7610, R98 ;  /* 0x000076100062a816 */ /* 0x000fe20000000062 */
[----:B-1----:R-:W2:Y:S06]  /*4fa0*/  @!P2 LDC R48, c[0x0][0x880] ;  /* 0x00022000ff30ab82 */ /* 0x002eac0000000800 */
.L_x_81:
[----:B------:R-:W-:Y:S05]  /*4fb0*/  @!P4 BRA `(.L_x_82) ;  /* 0x000000000020c947 */ /* 0x000fea0003800000 */
[----:B------:R-:W-:Y:S04]  /*4fc0*/  ISETP.NE.U32.AND P2, PT, R82, RZ, PT ;  /* 0x000000ff5200720c */ /* 0x000fe80003f45070 */
[----:B------:R-:W-:Y:S11]  /*4fd0*/  ISETP.NE.AND.EX P2, PT, R83, RZ, PT, P2 ;  /* 0x000000ff5300720c */ /* 0x000ff60003f45320 */
[----:B------:R-:W-:Y:S02]  /*4fe0*/  @!UPT UIADD3 URZ, UPT, UPT, URZ, URZ, URZ ;  /* 0x000000fffffff290 */ /* 0x000fe4000fffe0ff */
[----:B------:R-:W1:Y:S01]  /*4ff0*/  @P2 LDC.64 R2, c[0x0][0x8a8] ;  /* 0x00022a00ff022b82 */ /* 0x000e620000000a00 */
[----:B------:R-:W-:Y:S04]  /*5000*/  @P2 IMAD R0, R84, UR36, RZ ;  /* 0x0000002454002c24 */ /* 0x000fe8000f8e02ff */
[----:B-1----:R-:W-:Y:S05]  /*5010*/  @P2 IMAD.WIDE R2, R0, 0x4, R2 ;  /* 0x0000000400022825 */ /* 0x002fea00078e0202 */
[----:B-----5:R1:W5:Y:S02]  /*5020*/  @P2 LDG.E R47, desc[UR40][R2.64] ;  /* 0x00000028022f2981 */ /* 0x020364000c1e1900 */
[----:B-1----:R-:W3:Y:S02]  /*5030*/  @!P2 LDC R47, c[0x0][0x8a0] ;  /* 0x00022800ff2fab82 */ /* 0x002ee40000000800 */
.L_x_82:
[----:B--2--5:R-:W-:Y:S01]  /*5040*/  @P0 ISETP.NE.AND P4, PT, R48, RZ, PT ;  /* 0x000000ff3000020c */ /* 0x024fe20003f85270 */
[----:B------:R-:W-:Y:S01]  /*5050*/  IMAD.U32 R0, RZ, RZ, UR4 ;  /* 0x00000004ff007e24 */ /* 0x000fe2000f8e00ff */
[----:B------:R-:W-:Y:S01]  /*5060*/  @P0 LOP3.LUT P2, RZ, R98, 0xff, RZ, 0xc0, !PT ;  /* 0x000000ff62ff0812 */ /* 0x000fe2000784c0ff */
[----:B------:R-:W-:Y:S01]  /*5070*/  BSSY B1, `(.L_x_83) ;  /* 0x0000039000017945 */ /* 0x000fe20003800000 */
[----:B------:R-:W-:Y:S02]  /*5080*/  @P0 SEL R9, RZ, 0xffffffff, P4 ;  /* 0xffffffffff090807 */ /* 0x000fe40002000000 */
[----:B------:R-:W-:Y:S02]  /*5090*/  CS2R R58, SRZ ;  /* 0x00000000003a7805 */ /* 0x000fe4000001ff00 */
[----:B------:R-:W-:Y:S02]  /*50a0*/  LEA R92, R44, UR43, 0x3 ;  /* 0x0000002b2c5c7c11 */ /* 0x000fe4000f8e18ff */
[----:B------:R-:W-:Y:S02]  /*50b0*/  CS2R R56, SRZ ;  /* 0x0000000000387805 */ /* 0x000fe4000001ff00 */
[----:B------:R-:W-:Y:S02]  /*50c0*/  @P1 SEL R9, R0, R9, !P2 ;  /* 0x0000000900091207 */ /* 0x000fe40005000000 */
[----:B------:R-:W-:Y:S02]  /*50d0*/  CS2R R54, SRZ ;  /* 0x0000000000367805 */ /* 0x000fe4000001ff00 */
[----:B------:R-:W-:Y:S02]  /*50e0*/  SHF.L.U32 R7, R110, 0x1f, RZ ;  /* 0x0000001f6e077819 */ /* 0x000fe400000006ff */
[----:B------:R-:W-:Y:S02]  /*50f0*/  CS2R R52, SRZ ;  /* 0x0000000000347805 */ /* 0x000fe4000001ff00 */
[----:B------:R-:W-:Y:S02]  /*5100*/  @P0 LOP3.LUT R9, R9, 0x1, RZ, 0xc0, !PT ;  /* 0x0000000109090812 */ /* 0x000fe400078ec0ff */
[C---:B------:R-:W-:Y:S02]  /*5110*/  LEA.HI R5, R44.reuse, R44, RZ, 0x1 ;  /* 0x0000002c2c057211 */ /* 0x040fe400078f08ff */
[----:B------:R-:W-:Y:S02]  /*5120*/  ISETP.NE.U32.OR P1, PT, R9, 0x1, !P0 ;  /* 0x000000010900780c */ /* 0x000fe40004725470 */
[----:B------:R-:W-:Y:S01]  /*5130*/  PLOP3.LUT P5, PT, PT, PT, PT, 0x8, 0x80 ;  /* 0x000000000080781c */ /* 0x000fe20003fae170 */
[C---:B------:R-:W-:Y:S01]  /*5140*/  IMAD.SHL.U32 R3, R5.reuse, 0x20, RZ ;  /* 0x0000002005037824 */ /* 0x040fe200078e00ff */
[----:B------:R-:W-:Y:S04]  /*5150*/  LOP3.LUT R5, R5, 0xffe, RZ, 0xc0, !PT ;  /* 0x00000ffe05057812 */ /* 0x000fe800078ec0ff */
[----:B------:R-:W-:Y:S01]  /*5160*/  LOP3.LUT R3, R3, 0xffffffc0, RZ, 0xc0, !PT ;  /* 0xffffffc003037812 */ /* 0x000fe200078ec0ff */
[----:B------:R-:W-:Y:S04]  /*5170*/  IMAD.IADD R32, R44, 0x1, -R5 ;  /* 0x000000012c207824 */ /* 0x000fe800078e0a05 */
[----:B------:R-:W-:Y:S01]  /*5180*/  @P1 SHF.L.U32 R2, R108, 0x1f, RZ ;  /* 0x0000001f6c021819 */ /* 0x000fe200000006ff */
[----:B------:R-:W-:Y:S03]  /*5190*/  IMAD.IADD R3, R46, 0x1, R3 ;  /* 0x000000012e037824 */ /* 0x000fe600078e0203 */
[----:B------:R-:W1:Y:S01]  /*51a0*/  @P1 SYNCS.PHASECHK.TRANS64.TRYWAIT P0, [UR43+0x30], R2 ;  /* 0x00003002ff0015a7 */ /* 0x000e62000800112b */
[----:B------:R-:W-:Y:S01]  /*51b0*/  IMAD R32, R32, 0x100000, R3 ;  /* 0x0010000020207824 */ /* 0x000fe200078e0203 */
[----:B------:R2:W4:Y:S01]  /*51c0*/  SYNCS.PHASECHK.TRANS64.TRYWAIT P4, [R92+URZ+0x70], R7 ;  /* 0x000070075c0075a7 */ /* 0x00052200080811ff */
[----:B-1----:R-:W-:Y:S01]  /*51d0*/  @P1 PLOP3.LUT P5, PT, P0, PT, PT, 0x8, 0x80 ;  /* 0x000000000080181c */ /* 0x002fe200007ae170 */
[----:B------:R-:W-:Y:S01]  /*51e0*/  @!UPT UIADD3 URZ, UPT, UPT, URZ, URZ, URZ ;  /* 0x000000fffffff290 */ /* 0x000fe2000fffe0ff */
[----:B--2---:R-:W-:Y:S11]  /*51f0*/  @!P1 BRA `(.L_x_84) ;  /* 0x0000000000809947 */ /* 0x004ff60003800000 */
[----:B------:R-:W-:Y:S01]  /*5200*/  ISETP.NE.U32.AND P0, PT, RZ, UR38, PT ;  /* 0x00000026ff007c0c */ /* 0x000fe2000bf05070 */
[----:B------:R-:W-:Y:S01]  /*5210*/  BSSY B0, `(.L_x_85) ;  /* 0x0000012000007945 */ /* 0x000fe20003800000 */
[----:B------:R-:W-:Y:S02]  /*5220*/  ISETP.NE.AND P2, PT, R48, RZ, PT ;  /* 0x000000ff3000720c */ /* 0x000fe40003f45270 */
[----:B------:R-:W-:Y:S02]  /*5230*/  CS2R R54, SRZ ;  /* 0x0000000000367805 */ /* 0x000fe4000001ff00 */
[----:B------:R-:W-:Y:S02]  /*5240*/  ISETP.NE.AND.EX P0, PT, RZ, UR39, PT, P0 ;  /* 0x00000027ff007c0c */ /* 0x000fe4000bf05300 */
[----:B------:R-:W-:Y:S02]  /*5250*/  CS2R R52, SRZ ;  /* 0x0000000000347805 */ /* 0x000fe4000001ff00 */
[----:B------:R-:W-:Y:S02]  /*5260*/  LOP3.LUT P1, RZ, R98, 0xff, RZ, 0xc0, !PT ;  /* 0x000000ff62ff7812 */ /* 0x000fe4000782c0ff */
[----:B------:R-:W-:Y:S02]  /*5270*/  CS2R R58, SRZ ;  /* 0x00000000003a7805 */ /* 0x000fe4000001ff00 */
[----:B------:R-:W-:Y:S02]  /*5280*/  SEL R0, RZ, 0xffffffff, P2 ;  /* 0xffffffffff007807 */ /* 0x000fe40001000000 */
[----:B------:R-:W-:Y:S02]  /*5290*/  CS2R R56, SRZ ;  /* 0x0000000000387805 */ /* 0x000fe4000001ff00 */
[----:B------:R-:W-:Y:S04]  /*52a0*/  SEL R3, RZ, 0xffffffff, P0 ;  /* 0xffffffffff037807 */ /* 0x000fe80000000000 */
[----:B------:R-:W-:Y:S04]  /*52b0*/  @P3 SEL R0, R3, R0, !P1 ;  /* 0x0000000003003207 */ /* 0x000fe80004800000 */
[----:B------:R-:W-:Y:S04]  /*52c0*/  LOP3.LUT R0, R0, 0x1, RZ, 0xc0, !PT ;  /* 0x0000000100007812 */ /* 0x000fe800078ec0ff */
[----:B------:R-:W-:Y:S01]  /*52d0*/  ISETP.NE.U32.AND P0, PT, R0, 0x1, PT ;  /* 0x000000010000780c */ /* 0x000fe20003f05070 */
[----:B------:R-:W-:Y:S01]  /*52e0*/  @!UPT UIADD3 URZ, UPT, UPT, URZ, URZ, URZ ;  /* 0x000000fffffff290 */ /* 0x000fe2000fffe0ff */
[----:B------:R-:W-:Y:S11]  /*52f0*/  @!P5 BRA `(.L_x_86) ;  /* 0x00000000000cd947 */ /* 0x000ff60003800000 */
[----:B------:R-:W-:Y:S04]  /*5300*/  SHF.L.U32 R3, R108, 0x1f, RZ ;  /* 0x0000001f6c037819 */ /* 0x000fe800000006ff */
[----:B------:R-:W1:Y:S02]  /*5310*/  SYNCS.PHASECHK.TRANS64.TRYWAIT P1, [UR43+0x30], R3 ;  /* 0x00003003ff0075a7 */ /* 0x000e64000802112b */
[----:B-1----:R-:W-:Y:S05]  /*5320*/  @!P1 BRA `(.L_x_87) ;  /* 0x0000001400589947 */ /* 0x002fea0003800000 */
.L_x_86:
[----:B------:R-:W-:Y:S05]  /*5330*/  BSYNC B0 ;  /* 0x0000000000007941 */ /* 0x000fea0003800000 */
.L_x_85:
[----:B------:R2:W1:Y:S01]  /*5340*/  @P0 LDS.128 R52, [R105+UR43+0x200] ;  /* 0x0002002b69340984 */ /* 0x0004620008000c00 */
[----:B------:R-:W-:Y:S01]  /*5350*/  UIADD3 UR4, UPT, UPT, UR43, 0x38, URZ ;  /* 0x000000382b047890 */ /* 0x000fe2000fffe0ff */
[----:B------:R-:W-:Y:S02]  /*5360*/  LOP3.LUT R108, R108, 0x1, RZ, 0x3c, !PT ;  /* 0x000000016c6c7812 */ /* 0x000fe400078e3cff */
[----:B------:R2:W1:Y:S01]  /*5370*/  @P0 LDS.128 R56, [R104+0x10] ;  /* 0x0000100068380984 */ /* 0x0004620000000c00 */
[----:B------:R-:W-:Y:S01]  /*5380*/  UPRMT UR4, UR37, 0x654, UR4 ;  /* 0x0000065425047896 */ /* 0x000fe20008000004 */
[----:B------:R-:W-:Y:S01]  /*5390*/  @!PT LDS RZ, [RZ] ;  /* 0x00000000fffff984 */ /* 0x000fe20000000800 */
[----:B------:R-:W-:Y:S01]  /*53a0*/  @!PT LDS RZ, [RZ] ;  /* 0x00000000fffff984 */ /* 0x000fe20000000800 */
[----:B------:R-:W-:Y:S01]  /*53b0*/  @!PT LDS RZ, [RZ] ;  /* 0x00000000fffff984 */ /* 0x000fe20000000800 */
[----:B------:R-:W-:Y:S01]  /*53c0*/  @!PT LDS RZ, [RZ] ;  /* 0x00000000fffff984 */ /* 0x000fe20000000800 */
[----:B------:R5:W-:Y:S06]  /*53d0*/  MEMBAR.ALL.CTA ;  /* 0x0000000000007992 */ /* 0x000bec0000008000 */
[----:B-----5:R-:W5:Y:S02]  /*53e0*/  FENCE.VIEW.ASYNC.S ;  /* 0x00000000000073c6 */ /* 0x020f640000000000 */
[----:B-----5:R-:W-:Y:S03]  /*53f0*/  SYNCS.ARRIVE.TRANS64.RED.A1T0 RZ, [UR4], RZ ;  /* 0x000000ffffff79a7 */ /* 0x020fe60008100404 */
.L_x_84:
[----:B------:R-:W-:Y:S05]  /*5400*/  BSYNC B1 ;  /* 0x0000000000017941 */ /* 0x000fea0003800000 */
.L_x_83:
[----:B-1----:R-:W-:Y:S04]  /*5410*/  SHF.R.U32.HI R3, RZ, 0x15, R32 ;  /* 0x00000015ff037819 */ /* 0x002fe80000011620 */
[----:B------:R-:W-:Y:S01]  /*5420*/  LOP3.LUT P0, RZ, R3, 0x3, R106, 0x48, !PT ;  /* 0x0000000303ff7812 */ /* 0x000fe2000780486a */
[----:B------:R-:W-:Y:S01]  /*5430*/  @!UPT UIADD3 URZ, UPT, UPT, URZ, URZ, URZ ;  /* 0x000000fffffff290 */ /* 0x000fe2000fffe0ff */
[----:B----4-:R-:W-:Y:S11]  /*5440*/  @P4 BRA `(.L_x_88) ;  /* 0x0000000000084947 */ /* 0x010ff60003800000 */
[----:B------:R-:W1:Y:S02]  /*5450*/  SYNCS.PHASECHK.TRANS64.TRYWAIT P1, [R92+URZ+0x70], R7 ;  /* 0x000070075c0075a7 */ /* 0x000e6400080211ff */
[----:B-1----:R-:W-:Y:S05]  /*5460*/  @!P1 BRA `(.L_x_89) ;  /* 0x0000001400209947 */ /* 0x002fea0003800000 */
.L_x_88:
[----:B------:R-:W-:Y:S05]  /*5470*/  @!P0 BRA `(.L_x_90) ;  /* 0x0000000000408947 */ /* 0x000fea0003800000 */
[----:B------:R-:W4:Y:S01]  /*5480*/  LDCU.64 UR8, c[0x4][0x70] ;  /* 0x01000e00ff0877ac */ /* 0x000f220008000a00 */
[----:B------:R-:W-:Y:S01]  /*5490*/  MOV R3, 0x0 ;  /* 0x0000000000037802 */ /* 0x000fe20000000f00 */
[----:B------:R-:W-:Y:S02]  /*54a0*/  HFMA2 R12, -RZ, RZ, 0, 5.9604644775390625e-08 ;  /* 0x00000001ff0c7431 */ /* 0x000fe400000001ff */
[----:B------:R-:W-:Y:S02]  /*54b0*/  IMAD.MOV.U32 R8, RZ, RZ, 0x192 ;  /* 0x00000192ff087424 */ /* 0x000fe400078e00ff */
[----:B------:R-:W-:Y:S01]  /*54c0*/  IMAD.MOV.U32 R13, RZ, RZ, RZ ;  /* 0x000000ffff0d7224 */ /* 0x000fe200078e00ff */
[----:B------:R-:W1:Y:S01]  /*54d0*/  LDCU.64 UR6, c[0x4][0x78] ;  /* 0x01000f00ff0677ac */ /* 0x000e620008000a00 */
[----:B------:R-:W2:Y:S01]  /*54e0*/  LDC.64 R2, c[0x4][R3] ;  /* 0x0100000003027b82 */ /* 0x000ea20000000a00 */
[----:B------:R-:W5:Y:S01]  /*54f0*/  LDCU.64 UR4, c[0x4][0x10] ;  /* 0x01000200ff0477ac */ /* 0x000f620008000a00 */
[----:B----4-:R-:W-:Y:S01]  /*5500*/  MOV R5, UR9 ;  /* 0x0000000900057c02 */ /* 0x010fe20008000f00 */
[----:B------:R-:W-:Y:S01]  /*5510*/  IMAD.U32 R4, RZ, RZ, UR8 ;  /* 0x00000008ff047e24 */ /* 0x000fe2000f8e00ff */
[----:B-1----:R-:W-:Y:S01]  /*5520*/  MOV R7, UR7 ;  /* 0x0000000700077c02 */ /* 0x002fe20008000f00 */
[----:B------:R-:W-:Y:S01]  /*5530*/  IMAD.U32 R6, RZ, RZ, UR6 ;  /* 0x00000006ff067e24 */ /* 0x000fe2000f8e00ff */
[----:B-----5:R-:W-:Y:S01]  /*5540*/  MOV R11, UR5 ;  /* 0x00000005000b7c02 */ /* 0x020fe20008000f00 */
[----:B------:R-:W-:Y:S02]  /*5550*/  IMAD.U32 R10, RZ, RZ, UR4 ;  /* 0x00000004ff0a7e24 */ /* 0x000fe4000f8e00ff */
[----:B------:R-:W-:Y:S07]  /*5560*/  LEPC R20, `(.L_x_90) ;  /* 0x000000001014794e */ /* 0x000fee0000000000 */
[----:B--23--:R-:W-:Y:S05]  /*5570*/  CALL.ABS.NOINC R2 ;  /* 0x0000000002007343 */ /* 0x00cfea0003c00000 */
.L_x_90:
[----:B------:R-:W-:Y:S01]  /*5580*/  LOP3.LUT P0, RZ, R103, 0x60, RZ, 0xc0, !PT ;  /* 0x0000006067ff7812 */ /* 0x000fe2000780c0ff */
[----:B------:R-:W-:Y:S05]  /*5590*/  WARPSYNC.ALL ;  /* 0x0000000000007948 */ /* 0x000fea0003800000 */
[----:B------:R-:W-:Y:S01]  /*55a0*/  IMAD.SHL.U32 R78, R53, 0x100, RZ ;  /* 0x00000100354e7824 */ /* 0x000fe200078e00ff */
[----:B------:R-:W-:Y:S01]  /*55b0*/  R2UR UR4, R32 ;  /* 0x00000000200472ca */ /* 0x000fe200000e0000 */
[----:B------:R-:W-:Y:S01]  /*55c0*/  IMAD.SHL.U32 R72, R55, 0x100, RZ ;  /* 0x0000010037487824 */ /* 0x000fe200078e00ff */
[C---:B------:R-:W-:Y:S01]  /*55d0*/  SHF.L.U32 R50, R52.reuse, 0x10, RZ ;  /* 0x0000001034327819 */ /* 0x040fe200000006ff */
[----:B------:R-:W-:Y:S01]  /*55e0*/  IMAD.SHL.U32 R66, R57, 0x100, RZ ;  /* 0x0000010039427824 */ /* 0x000fe200078e00ff */
[C---:B------:R-:W-:Y:S01]  /*55f0*/  PRMT R49, R52.reuse, 0x8880, RZ ;  /* 0x0000888034317816 */ /* 0x040fe200000000ff */
[----:B------:R-:W-:Y:S01]  /*5600*/  IMAD.SHL.U32 R60, R59, 0x100, RZ ;  /* 0x000001003b3c7824 */ /* 0x000fe200078e00ff */
[----:B------:R-:W-:Y:S01]  /*5610*/  SHF.L.U32 R51, R52, 0x8, RZ ;  /* 0x0000000834337819 */ /* 0x000fe200000006ff */
[----:B------:R-:W-:Y:S01]  /*5620*/  BSSY.RECONVERGENT B0, `(.L_x_91) ;  /* 0x00000a0000007945 */ /* 0x000fe20003800200 */
[----:B------:R-:W-:Y:S02]  /*5630*/  SHF.R.S32.HI R50, RZ, 0x18, R50 ;  /* 0x00000018ff327819 */ /* 0x000fe40000011432 */
[C---:B------:R-:W-:Y:S02]  /*5640*/  PRMT R80, R53.reuse, 0x8880, RZ ;  /* 0x0000888035507816 */ /* 0x040fe400000000ff */
[----:B------:R-:W-:Y:S01]  /*5650*/  SHF.R.S32.HI R51, RZ, 0x18, R51 ;  /* 0x00000018ff337819 */ /* 0x000fe20000011433 */
[----:B-1----:R-:W-:Y:S01]  /*5660*/  LDTM.16dp32bit_t0_t15.x32 R4, tmem[UR4] ;  /* 0x00000004000479ee */ /* 0x002fe20008a80000 */
[----:B------:R-:W3:Y:S01]  /*5670*/  LDTM.16dp32bit_t16_t31.x32 R4, tmem[UR4+0x20] ;  /* 0x00002004000479ee */ /* 0x000ee20008aa0000 */
[----:B------:R-:W-:Y:S01]  /*5680*/  NOP ;  /* 0x0000000000007918 */ /* 0x000fe20000000000 */
[----:B------:R-:W-:Y:S02]  /*5690*/  R2UR UR5, R92 ;  /* 0x000000005c0572ca */ /* 0x000fe400000e0000 */
[----:B------:R-:W-:Y:S02]  /*56a0*/  SHF.R.S32.HI R52, RZ, 0x18, R52 ;  /* 0x00000018ff347819 */ /* 0x000fe40000011434 */
[----:B------:R-:W-:Y:S02]  /*56b0*/  SHF.L.U32 R79, R53, 0x10, RZ ;  /* 0x00000010354f7819 */ /* 0x000fe400000006ff */
[C---:B------:R-:W-:Y:S02]  /*56c0*/  PRMT R77, R54.reuse, 0x8880, RZ ;  /* 0x00008880364d7816 */ /* 0x040fe400000000ff */
[----:B------:R-:W-:Y:S02]  /*56d0*/  SHF.R.S32.HI R53, RZ, 0x18, R53 ;  /* 0x00000018ff357819 */ /* 0x000fe40000011435 */
[----:B------:R-:W-:Y:S02]  /*56e0*/  SHF.L.U32 R76, R54, 0x10, RZ ;  /* 0x00000010364c7819 */ /* 0x000fe400000006ff */
[C---:B------:R-:W-:Y:S01]  /*56f0*/  PRMT R74, R55.reuse, 0x8880, RZ ;  /* 0x00008880374a7816 */ /* 0x040fe200000000ff */
[----:B------:R-:W-:Y:S01]  /*5700*/  UIADD3 UR5, UPT, UPT, UR5, 0x90, URZ ;  /* 0x0000009005057890 */ /* 0x000fe2000fffe0ff */
[----:B------:R-:W-:Y:S02]  /*5710*/  SHF.L.U32 R73, R55, 0x10, RZ ;  /* 0x0000001037497819 */ /* 0x000fe400000006ff */
[C---:B------:R-:W-:Y:S01]  /*5720*/  PRMT R71, R56.reuse, 0x8880, RZ ;  /* 0x0000888038477816 */ /* 0x040fe200000000ff */
[----:B------:R-:W-:Y:S01]  /*5730*/  UPRMT UR5, UR37, 0x654, UR5 ;  /* 0x0000065425057896 */ /* 0x000fe20008000005 */
[----:B------:R-:W-:Y:S02]  /*5740*/  SHF.R.S32.HI R55, RZ, 0x18, R55 ;  /* 0x00000018ff377819 */ /* 0x000fe40000011437 */
[----:B------:R-:W-:Y:S01]  /*5750*/  SHF.L.U32 R70, R56, 0x10, RZ ;  /* 0x0000001038467819 */ /* 0x000fe200000006ff */
[----:B---3--:R-:W-:Y:S01]  /*5760*/  IMAD R4, R47, R4, RZ ;  /* 0x000000042f047224 */ /* 0x008fe200078e02ff */
[----:B------:R-:W-:Y:S01]  /*5770*/  PRMT R68, R57, 0x8880, RZ ;  /* 0x0000888039447816 */ /* 0x000fe200000000ff */
[----:B------:R-:W-:Y:S01]  /*5780*/  IMAD R5, R47, R5, RZ ;  /* 0x000000052f057224 */ /* 0x000fe200078e02ff */
[----:B------:R-:W-:Y:S01]  /*5790*/  SHF.L.U32 R67, R57, 0x10, RZ ;  /* 0x0000001039437819 */ /* 0x000fe200000006ff */
[----:B------:R-:W-:Y:S01]  /*57a0*/  IMAD R6, R47, R6, RZ ;  /* 0x000000062f067224 */ /* 0x000fe200078e02ff */
[----:B------:R-:W-:Y:S01]  /*57b0*/  SYNCS.ARRIVE.TRANS64.RED.A1T0 RZ, [UR5], RZ ;  /* 0x000000ffffff79a7 */ /* 0x000fe20008100405 */
[----:B------:R-:W-:Y:S01]  /*57c0*/  IMAD R4, R49, R48, R4 ;  /* 0x0000003031047224 */ /* 0x000fe200078e0204 */
[----:B------:R-:W-:Y:S01]  /*57d0*/  MOV R49, R80 ;  /* 0x0000005000317202 */ /* 0x000fe20000000f00 */
[----:B------:R-:W-:Y:S01]  /*57e0*/  IMAD R7, R47, R7, RZ ;  /* 0x000000072f077224 */ /* 0x000fe200078e02ff */
[----:B------:R-:W-:Y:S01]  /*57f0*/  PRMT R65, R58, 0x8880, RZ ;  /* 0x000088803a417816 */ /* 0x000fe200000000ff */
[-C--:B------:R-:W-:Y:S01]  /*5800*/  IMAD R5, R50, R48.reuse, R5 ;  /* 0x0000003032057224 */ /* 0x080fe200078e0205 */
[----:B------:R-:W-:Y:S01]  /*5810*/  SHF.R.S32.HI R50, RZ, 0x18, R79 ;  /* 0x00000018ff327819 */ /* 0x000fe2000001144f */
[----:B------:R-:W-:Y:S01]  /*5820*/  IMAD R6, R51, R48, R6 ;  /* 0x0000003033067224 */ /* 0x000fe200078e0206 */
[----:B------:R-:W-:Y:S01]  /*5830*/  SHF.R.S32.HI R51, RZ, 0x18, R78 ;  /* 0x00000018ff337819 */ /* 0x000fe2000001144e */
[C---:B------:R-:W-:Y:S01]  /*5840*/  IMAD R8, R47.reuse, R8, RZ ;  /* 0x000000082f087224 */ /* 0x040fe200078e02ff */
[----:B------:R-:W-:Y:S01]  /*5850*/  SHF.R.S32.HI R57, RZ, 0x18, R57 ;  /* 0x00000018ff397819 */ /* 0x000fe20000011439 */
[----:B------:R-:W-:Y:S01]  /*5860*/  IMAD R7, R52, R48, R7 ;  /* 0x0000003034077224 */ /* 0x000fe200078e0207 */
[----:B------:R-:W-:Y:S01]  /*5870*/  SHF.L.U32 R64, R58, 0x10, RZ ;  /* 0x000000103a407819 */ /* 0x000fe200000006ff */
[----:B------:R-:W-:Y:S01]  /*5880*/  IMAD R9, R47, R9, RZ ;  /* 0x000000092f097224 */ /* 0x000fe200078e02ff */
[----:B------:R-:W-:Y:S01]  /*5890*/  PRMT R62, R59, 0x8880, RZ ;  /* 0x000088803b3e7816 */ /* 0x000fe200000000ff */
[----:B------:R-:W-:Y:S01]  /*58a0*/  IMAD R10, R47, R10, RZ ;  /* 0x0000000a2f0a7224 */ /* 0x000fe200078e02ff */
[----:B------:R-:W-:Y:S01]  /*58b0*/  I2IP.S8.S32.SAT R92, R7, R6, RZ ;  /* 0x00000006075c7239 */ /* 0x000fe200000014ff */
[----:B------:R-:W-:Y:S01]  /*58c0*/  IMAD R8, R49, R48, R8 ;  /* 0x0000003031087224 */ /* 0x000fe200078e0208 */
[----:B------:R-:W-:Y:S01]  /*58d0*/  MOV R49, R77 ;  /* 0x0000004d00317202 */ /* 0x000fe20000000f00 */
[----:B------:R-:W-:Y:S01]  /*58e0*/  IMAD R11, R47, R11, RZ ;  /* 0x0000000b2f0b7224 */ /* 0x000fe200078e02ff */
[----:B------:R-:W-:Y:S01]  /*58f0*/  I2IP.S8.S32.SAT R92, R5, R4, R92 ;  /* 0x00000004055c7239 */ /* 0x000fe2000000145c */
[-C--:B------:R-:W-:Y:S01]  /*5900*/  IMAD R9, R50, R48.reuse, R9 ;  /* 0x0000003032097224 */ /* 0x080fe200078e0209 */
[----:B------:R-:W-:Y:S01]  /*5910*/  SHF.R.S32.HI R50, RZ, 0x18, R76 ;  /* 0x00000018ff327819 */ /* 0x000fe2000001144c */
[----:B------:R-:W-:Y:S01]  /*5920*/  IMAD R10, R51, R48, R10 ;  /* 0x00000030330a7224 */ /* 0x000fe200078e020a */
[----:B------:R-:W-:Y:S01]  /*5930*/  MOV R51, R74 ;  /* 0x0000004a00337202 */ /* 0x000fe20000000f00 */
[----:B------:R-:W-:Y:S01]  /*5940*/  IMAD R12, R47, R12, RZ ;  /* 0x0000000c2f0c7224 */ /* 0x000fe200078e02ff */
[----:B------:R-:W-:Y:S01]  /*5950*/  SHF.L.U32 R75, R54, 0x8, RZ ;  /* 0x00000008364b7819 */ /* 0x000fe200000006ff */
[-C--:B------:R-:W-:Y:S01]  /*5960*/  IMAD R11, R53, R48.reuse, R11 ;  /* 0x00000030350b7224 */ /* 0x080fe200078e020b */
[----:B------:R-:W-:Y:S01]  /*5970*/  SHF.R.S32.HI R54, RZ, 0x18, R54 ;  /* 0x00000018ff367819 */ /* 0x000fe20000011436 */
[----:B------:R-:W-:Y:S01]  /*5980*/  IMAD R13, R47, R13, RZ ;  /* 0x0000000d2f0d7224 */ /* 0x000fe200078e02ff */
[----:B------:R-:W-:Y:S01]  /*5990*/  SHF.R.S32.HI R53, RZ, 0x18, R72 ;  /* 0x00000018ff357819 */ /* 0x000fe20000011448 */
[----:B------:R-:W-:Y:S01]  /*59a0*/  IMAD R12, R49, R48, R12 ;  /* 0x00000030310c7224 */ /* 0x000fe200078e020c */
[----:B------:R-:W-:Y:S01]  /*59b0*/  SHF.R.S32.HI R49, RZ, 0x18, R75 ;  /* 0x00000018ff317819 */ /* 0x000fe2000001144b */
[----:B------:R-:W-:Y:S01]  /*59c0*/  IMAD R14, R47, R14, RZ ;  /* 0x0000000e2f0e7224 */ /* 0x000fe200078e02ff */
[----:B------:R-:W-:Y:S01]  /*59d0*/  I2IP.S8.S32.SAT R93, R11, R10, RZ ;  /* 0x0000000a0b5d7239 */ /* 0x000fe200000014ff */
[----:B------:R-:W-:Y:S01]  /*59e0*/  IMAD R15, R47, R15, RZ ;  /* 0x0000000f2f0f7224 */ /* 0x000fe200078e02ff */
[----:B------:R-:W-:Y:S01]  /*59f0*/  SHF.L.U32 R61, R59, 0x10, RZ ;  /* 0x000000103b3d7819 */ /* 0x000fe200000006ff */
[----:B------:R-:W-:Y:S01]  /*5a00*/  IMAD R13, R50, R48, R13 ;  /* 0x00000030320d7224 */ /* 0x000fe200078e020d */
[----:B------:R-:W-:Y:S01]  /*5a10*/  I2IP.S8.S32.SAT R93, R9, R8, R93 ;  /* 0x00000008095d7239 */ /* 0x000fe2000000145d */
[----:B------:R-:W-:Y:S01]  /*5a20*/  IMAD R16, R47, R16, RZ ;  /* 0x000000102f107224 */ /* 0x000fe200078e02ff */
[----:B------:R-:W-:Y:S01]  /*5a30*/  SHF.R.S32.HI R50, RZ, 0x18, R73 ;  /* 0x00000018ff327819 */ /* 0x000fe20000011449 */
[-C--:B------:R-:W-:Y:S01]  /*5a40*/  IMAD R14, R49, R48.reuse, R14 ;  /* 0x00000030310e7224 */ /* 0x080fe200078e020e */
[----:B------:R-:W-:Y:S01]  /*5a50*/  SHF.R.S32.HI R59, RZ, 0x18, R59 ;  /* 0x00000018ff3b7819 */ /* 0x000fe2000001143b */
[C---:B------:R-:W-:Y:S01]  /*5a60*/  IMAD R17, R47.reuse, R17, RZ ;  /* 0x000000112f117224 */ /* 0x040fe200078e02ff */
[----:B------:R-:W-:Y:S01]  /*5a70*/  SHF.L.U32 R69, R56, 0x8, RZ ;  /* 0x0000000838457819 */ /* 0x000fe200000006ff */
[----:B------:R-:W-:Y:S01]  /*5a80*/  IMAD R15, R54, R48, R15 ;  /* 0x00000030360f7224 */ /* 0x000fe200078e020f */
[----:B------:R-:W-:Y:S01]  /*5a90*/  SHF.R.S32.HI R56, RZ, 0x18, R56 ;  /* 0x00000018ff387819 */ /* 0x000fe20000011438 */
[----:B------:R-:W-:Y:S01]  /*5aa0*/  IMAD R18, R47, R18, RZ ;  /* 0x000000122f127224 */ /* 0x000fe200078e02ff */
[----:B------:R-:W-:Y:S01]  /*5ab0*/  SHF.L.U32 R63, R58, 0x8, RZ ;  /* 0x000000083a3f7819 */ /* 0x000fe200000006ff */
[----:B------:R-:W-:Y:S01]  /*5ac0*/  IMAD R16, R51, R48, R16 ;  /* 0x0000003033107224 */ /* 0x000fe200078e0210 */
[----:B------:R-:W-:Y:S01]  /*5ad0*/  I2IP.S8.S32.SAT R94, R15, R14, RZ ;  /* 0x0000000e0f5e7239 */ /* 0x000fe200000014ff */
[----:B------:R-:W-:Y:S01]  /*5ae0*/  IMAD R19, R47, R19, RZ ;  /* 0x000000132f137224 */ /* 0x000fe200078e02ff */
[----:B------:R-:W-:Y:S01]  /*5af0*/  SHF.R.S32.HI R51, RZ, 0x18, R70 ;  /* 0x00000018ff337819 */ /* 0x000fe20000011446 */
[----:B------:R-:W-:Y:S01]  /*5b00*/  IMAD R17, R50, R48, R17 ;  /* 0x0000003032117224 */ /* 0x000fe200078e0211 */
[----:B------:R-:W-:Y:S01]  /*5b10*/  I2IP.S8.S32.SAT R94, R13, R12, R94 ;  /* 0x0000000c0d5e7239 */ /* 0x000fe2000000145e */
[----:B------:R-:W-:Y:S01]  /*5b20*/  IMAD R0, R47, R20, RZ ;  /* 0x000000142f007224 */ /* 0x000fe200078e02ff */
[----:B------:R-:W-:Y:S01]  /*5b30*/  SHF.R.S32.HI R50, RZ, 0x18, R69 ;  /* 0x00000018ff327819 */ /* 0x000fe20000011445 */
[-C--:B------:R-:W-:Y:S01]  /*5b40*/  IMAD R18, R53, R48.reuse, R18 ;  /* 0x0000003035127224 */ /* 0x080fe200078e0212 */
[----:B------:R-:W-:Y:S01]  /*5b50*/  SHF.R.S32.HI R58, RZ, 0x18, R58 ;  /* 0x00000018ff3a7819 */ /* 0x000fe2000001143a */
[----:B------:R-:W-:Y:S01]  /*5b60*/  IMAD.MOV.U32 R49, RZ, RZ, R71 ;  /* 0x000000ffff317224 */ /* 0x000fe200078e0047 */
[----:B------:R-:W-:Y:S01]  /*5b70*/  SHF.R.S32.HI R53, RZ, 0x18, R60 ;  /* 0x00000018ff357819 */ /* 0x000fe2000001143c */
[----:B------:R-:W-:Y:S02]  /*5b80*/  IMAD R2, R47, R21, RZ ;  /* 0x000000152f027224 */ /* 0x000fe400078e02ff */
[----:B------:R-:W-:Y:S02]  /*5b90*/  IMAD R19, R55, R48, R19 ;  /* 0x0000003037137224 */ /* 0x000fe400078e0213 */
[----:B------:R-:W-:Y:S02]  /*5ba0*/  IMAD R3, R47, R22, RZ ;  /* 0x000000162f037224 */ /* 0x000fe400078e02ff */
[----:B------:R-:W-:Y:S01]  /*5bb0*/  IMAD R0, R49, R48, R0 ;  /* 0x0000003031007224 */ /* 0x000fe200078e0200 */
[----:B------:R-:W-:Y:S01]  /*5bc0*/  I2IP.S8.S32.SAT R95, R19, R18, RZ ;  /* 0x00000012135f7239 */ /* 0x000fe200000014ff */
[----:B------:R-:W-:Y:S01]  /*5bd0*/  IMAD R23, R47, R23, RZ ;  /* 0x000000172f177224 */ /* 0x000fe200078e02ff */
[----:B------:R-:W-:Y:S01]  /*5be0*/  MOV R49, R68 ;  /* 0x0000004400317202 */ /* 0x000fe20000000f00 */
[----:B------:R-:W-:Y:S01]  /*5bf0*/  IMAD R2, R51, R48, R2 ;  /* 0x0000003033027224 */ /* 0x000fe200078e0202 */
[----:B------:R-:W-:Y:S01]  /*5c00*/  I2IP.S8.S32.SAT R95, R17, R16, R95 ;  /* 0x00000010115f7239 */ /* 0x000fe2000000145f */
[C---:B------:R-:W-:Y:S01]  /*5c10*/  IMAD R20, R47.reuse, R24, RZ ;  /* 0x000000182f147224 */ /* 0x040fe200078e02ff */
[----:B------:R-:W-:Y:S01]  /*5c20*/  SHF.R.S32.HI R51, RZ, 0x18, R66 ;  /* 0x00000018ff337819 */ /* 0x000fe20000011442 */
[-C--:B------:R-:W-:Y:S01]  /*5c30*/  IMAD R3, R50, R48.reuse, R3 ;  /* 0x0000003032037224 */ /* 0x080fe200078e0203 */
[----:B------:R-:W-:Y:S01]  /*5c40*/  SHF.R.S32.HI R50, RZ, 0x18, R67 ;  /* 0x00000018ff327819 */ /* 0x000fe20000011443 */
[C---:B------:R-:W-:Y:S01]  /*5c50*/  IMAD R21, R47.reuse, R25, RZ ;  /* 0x000000192f157224 */ /* 0x040fe200078e02ff */
[----:B------:R1:W-:Y:S01]  /*5c60*/  STS.128 [R105+UR43+0x1200], R92 ;  /* 0x0012005c69007988 */ /* 0x0003e20008000c2b */
[----:B------:R-:W-:Y:S02]  /*5c70*/  IMAD R23, R56, R48, R23 ;  /* 0x0000003038177224 */ /* 0x000fe400078e0217 */
[----:B------:R-:W-:Y:S02]  /*5c80*/  IMAD R22, R47, R26, RZ ;  /* 0x0000001a2f167224 */ /* 0x000fe400078e02ff */
[-C--:B------:R-:W-:Y:S01]  /*5c90*/  IMAD R20, R49, R48.reuse, R20 ;  /* 0x0000003031147224 */ /* 0x080fe200078e0214 */
[----:B------:R-:W-:Y:S01]  /*5ca0*/  I2IP.S8.S32.SAT R115, R23, R3, RZ ;  /* 0x0000000317737239 */ /* 0x000fe200000014ff */
[C---:B------:R-:W-:Y:S01]  /*5cb0*/  IMAD R27, R47.reuse, R27, RZ ;  /* 0x0000001b2f1b7224 */ /* 0x040fe200078e02ff */
[----:B------:R-:W-:Y:S01]  /*5cc0*/  MOV R49, R65 ;  /* 0x0000004100317202 */ /* 0x000fe20000000f00 */
[----:B------:R-:W-:Y:S01]  /*5cd0*/  IMAD R21, R50, R48, R21 ;  /* 0x0000003032157224 */ /* 0x000fe200078e0215 */
[----:B------:R-:W-:Y:S01]  /*5ce0*/  I2IP.S8.S32.SAT R116, R2, R0, R115 ;  /* 0x0000000002747239 */ /* 0x000fe20000001473 */
[----:B------:R-:W-:Y:S01]  /*5cf0*/  IMAD R24, R47, R28, RZ ;  /* 0x0000001c2f187224 */ /* 0x000fe200078e02ff */
[----:B------:R-:W-:Y:S01]  /*5d00*/  SHF.R.S32.HI R50, RZ, 0x18, R64 ;  /* 0x00000018ff327819 */ /* 0x000fe20000011440 */
[----:B------:R-:W-:Y:S01]  /*5d10*/  IMAD R22, R51, R48, R22 ;  /* 0x0000003033167224 */ /* 0x000fe200078e0216 */
[----:B------:R-:W-:Y:S01]  /*5d20*/  MOV R51, R62 ;  /* 0x0000003e00337202 */ /* 0x000fe20000000f00 */
[-C--:B------:R-:W-:Y:S02]  /*5d30*/  IMAD R27, R57, R48.reuse, R27 ;  /* 0x00000030391b7224 */ /* 0x080fe400078e021b */
[----:B------:R-:W-:Y:S02]  /*5d40*/  IMAD R25, R47, R29, RZ ;  /* 0x0000001d2f197224 */ /* 0x000fe400078e02ff */
[----:B------:R-:W-:Y:S01]  /*5d50*/  IMAD R24, R49, R48, R24 ;  /* 0x0000003031187224 */ /* 0x000fe200078e0218 */
[----:B------:R-:W-:Y:S01]  /*5d60*/  SHF.R.S32.HI R49, RZ, 0x18, R63 ;  /* 0x00000018ff317819 */ /* 0x000fe2000001143f */
[----:B------:R-:W-:Y:S01]  /*5d70*/  IMAD R26, R47, R30, RZ ;  /* 0x0000001e2f1a7224 */ /* 0x000fe200078e02ff */
[----:B------:R-:W-:Y:S01]  /*5d80*/  I2IP.S8.S32.SAT R117, R27, R22, RZ ;  /* 0x000000161b757239 */ /* 0x000fe200000014ff */
[C---:B------:R-:W-:Y:S02]  /*5d90*/  IMAD R31, R47.reuse, R31, RZ ;  /* 0x0000001f2f1f7224 */ /* 0x040fe400078e02ff */
[----:B------:R-:W-:Y:S01]  /*5da0*/  IMAD R25, R50, R48, R25 ;  /* 0x0000003032197224 */ /* 0x000fe200078e0219 */
[----:B------:R-:W-:Y:S01]  /*5db0*/  SHF.R.S32.HI R50, RZ, 0x18, R61 ;  /* 0x00000018ff327819 */ /* 0x000fe2000001143d */
[----:B------:R-:W-:Y:S01]  /*5dc0*/  IMAD R28, R47, R32, RZ ;  /* 0x000000202f1c7224 */ /* 0x000fe200078e02ff */
[----:B------:R-:W-:Y:S01]  /*5dd0*/  I2IP.S8.S32.SAT R117, R21, R20, R117 ;  /* 0x0000001415757239 */ /* 0x000fe20000001475 */
[-C--:B------:R-:W-:Y:S02]  /*5de0*/  IMAD R26, R49, R48.reuse, R26 ;  /* 0x00000030311a7224 */ /* 0x080fe400078e021a */
[----:B------:R-:W-:Y:S02]  /*5df0*/  IMAD R29, R47, R33, RZ ;  /* 0x000000212f1d7224 */ /* 0x000fe400078e02ff */
[-C--:B------:R-:W-:Y:S02]  /*5e00*/  IMAD R31, R58, R48.reuse, R31 ;  /* 0x000000303a1f7224 */ /* 0x080fe400078e021f */
[----:B------:R-:W-:Y:S02]  /*5e10*/  IMAD R28, R51, R48, R28 ;  /* 0x00000030331c7224 */ /* 0x000fe400078e021c */
[----:B------:R-:W-:Y:S01]  /*5e20*/  IMAD R30, R47, R34, RZ ;  /* 0x000000222f1e7224 */ /* 0x000fe200078e02ff */
[----:B------:R-:W-:Y:S01]  /*5e30*/  I2IP.S8.S32.SAT R114, R31, R26, RZ ;  /* 0x0000001a1f727239 */ /* 0x000fe200000014ff */
[----:B------:R-:W-:Y:S02]  /*5e40*/  IMAD R29, R50, R48, R29 ;  /* 0x00000030321d7224 */ /* 0x000fe400078e021d */
[----:B------:R-:W-:Y:S01]  /*5e50*/  IMAD R35, R47, R35, RZ ;  /* 0x000000232f237224 */ /* 0x000fe200078e02ff */
[----:B------:R-:W-:Y:S01]  /*5e60*/  I2IP.S8.S32.SAT R118, R25, R24, R114 ;  /* 0x0000001819767239 */ /* 0x000fe20000001472 */
[-C--:B------:R-:W-:Y:S01]  /*5e70*/  IMAD R30, R53, R48.reuse, R30 ;  /* 0x00000030351e7224 */ /* 0x080fe200078e021e */
[----:B------:R-:W-:Y:S01]  /*5e80*/  IADD3 R114, PT, PT, R44, 0x1, RZ ;  /* 0x000000012c727810 */ /* 0x000fe20007ffe0ff */
[----:B------:R-:W-:Y:S05]  /*5e90*/  IMAD R35, R59, R48, R35 ;  /* 0x000000303b237224 */ /* 0x000fea00078e0223 */
[----:B------:R-:W-:Y:S04]  /*5ea0*/  I2IP.S8.S32.SAT R120, R35, R30, RZ ;  /* 0x0000001e23787239 */ /* 0x000fe800000014ff */
[----:B------:R-:W-:Y:S05]  /*5eb0*/  I2IP.S8.S32.SAT R119, R29, R28, R120 ;  /* 0x0000001c1d777239 */ /* 0x000fea0000001478 */
[----:B------:R1:W-:Y:S01]  /*5ec0*/  STS.128 [R104+0x1010], R116 ;  /* 0x0010107468007388 */ /* 0x0003e20000000c00 */
[----:B------:R-:W-:Y:S01]  /*5ed0*/  @!PT LDS RZ, [RZ] ;  /* 0x00000000fffff984 */ /* 0x000fe20000000800 */
[----:B------:R-:W-:Y:S01]  /*5ee0*/  @!PT LDS RZ, [RZ] ;  /* 0x00000000fffff984 */ /* 0x000fe20000000800 */
[----:B------:R-:W-:Y:S01]  /*5ef0*/  @!PT LDS RZ, [RZ] ;  /* 0x00000000fffff984 */ /* 0x000fe20000000800 */
[----:B------:R-:W-:Y:S01]  /*5f00*/  @!PT LDS RZ, [RZ] ;  /* 0x00000000fffff984 */ /* 0x000fe20000000800 */
[----:B------:R3:W-:Y:S07]  /*5f10*/  MEMBAR.ALL.CTA ;  /* 0x0000000000007992 */ /* 0x0007ee0000008000 */
[----:B---3--:R-:W3:Y:S02]  /*5f20*/  FENCE.VIEW.ASYNC.S ;  /* 0x00000000000073c6 */ /* 0x008ee40000000000 */
[----:B---3--:R-:W-:Y:S06]  /*5f30*/  BAR.SYNC.DEFER_BLOCKING 0x1, 0x80 ;  /* 0x0042000000007b1d */ /* 0x008fec0000010000 */
[----:B------:R-:W-:Y:S05]  /*5f40*/  @P0 BRA `(.L_x_92) ;  /* 0x0000000000340947 */ /* 0x000fea0003800000 */
[----:B------:R-:W-:Y:S01]  /*5f50*/  UIADD3 UR12, UPT, UPT, UR43, 0x1200, URZ ;  /* 0x000012002b0c7890 */ /* 0x000fe2000fffe0ff */
[----:B------:R-:W-:Y:S01]  /*5f60*/  R2UR UR9, R97 ;  /* 0x00000000610972ca */ /* 0x000fe200000e0000 */
[----:B------:R-:W-:Y:S01]  /*5f70*/  UIADD3 UR10, UP0, UPT, UR46, 0x680, URZ ;  /* 0x000006802e0a7890 */ /* 0x000fe2000ff1e0ff */
[----:B------:R-:W-:Y:S01]  /*5f80*/  R2UR UR8, R99 ;  /* 0x00000000630872ca */ /* 0x000fe200000e0000 */
[----:B------:R-:W-:Y:S02]  /*5f90*/  UMOV UR7, UR36 ;  /* 0x0000002400077c82 */ /* 0x000fe40008000000 */
[----:B------:R-:W-:Y:S01]  /*5fa0*/  IMAD.U32 R111, RZ, RZ, UR12 ;  /* 0x0000000cff6f7e24 */ /* 0x000fe2000f8e00ff */
[----:B------:R-:W-:Y:S04]  /*5fb0*/  UIADD3.X UR11, UPT, UPT, URZ, UR47, URZ, UP0, !UPT ;  /* 0x0000002fff0b7290 */ /* 0x000fe800087fe4ff */
[----:B------:R-:W-:Y:S03]  /*5fc0*/  R2UR UR4, R111 ;  /* 0x000000006f0472ca */ /* 0x000fe600000e0000 */
[----:B------:R-:W-:Y:S02]  /*5fd0*/  USHF.L.U32 UR5, UR9, 0x6, URZ ;  /* 0x0000000609057899 */ /* 0x000fe400080006ff */
[----:B------:R-:W-:Y:S09]  /*5fe0*/  USHF.L.U32 UR6, UR8, 0x6, URZ ;  /* 0x0000000608067899 */ /* 0x000ff200080006ff */
[----:B------:R3:W-:Y:S01]  /*5ff0*/  UTMASTG.3D [UR4], [UR10] ;  /* 0x000000040a0073b5 */ /* 0x0007e20008010000 */
[----:B------:R0:W-:Y:S01]  /*6000*/  UTMACMDFLUSH ;  /* 0x00000000000079b7 */ /* 0x0001e20000000000 */
[----:B---3--:R-:W-:Y:S04]  /*6010*/  DEPBAR.LE SB0, 0x0 ;  /* 0x000080000000791a */ /* 0x008fe80000000000 */
.L_x_92:
[----:B------:R-:W-:Y:S05]  /*6020*/  BSYNC.RECONVERGENT B0 ;  /* 0x0000000000007941 */ /* 0x000fea0003800200 */
.L_x_91:
[----:B------:R-:W-:Y:S01]  /*6030*/  BAR.SYNC.DEFER_BLOCKING 0x1, 0x80 ;  /* 0x0042000000007b1d */ /* 0x000fe20000010000 */
[----:B------:R-:W-:Y:S01]  /*6040*/  ISETP.NE.AND P2, PT, R112, RZ, PT ;  /* 0x000000ff7000720c */ /* 0x000fe20003f45270 */
[----:B------:R-:W-:Y:S01]  /*6050*/  IMAD.IADD R97, R43, 0x1, R81 ;  /* 0x000000012b617824 */ /* 0x000fe200078e0251 */
[----:B------:R-:W-:Y:S01]  /*6060*/  ISETP.NE.AND P0, PT, R113, 0x2, PT ;  /* 0x000000027100780c */ /* 0x000fe20003f05270 */
[----:B------:R-:W-:Y:S01]  /*6070*/  IMAD.IADD R99, R45, 0x1, R96 ;  /* 0x000000012d637824 */ /* 0x000fe200078e0260 */
[----:B------:R-:W-:Y:S02]  /*6080*/  ISETP.NE.AND P1, PT, R114, 0x4, PT ;  /* 0x000000047200780c */ /* 0x000fe40003f25270 */
[----:B------:R-:W-:Y:S02]  /*6090*/  SEL R0, RZ, 0x1, P0 ;  /* 0x00000001ff007807 */ /* 0x000fe40000000000 */
[----:B------:R-:W-:Y:S02]  /*60a0*/  SEL R3, RZ, 0x1, P1 ;  /* 0x00000001ff037807 */ /* 0x000fe40000800000 */
[----:B------:R-:W-:Y:S02]  /*60b0*/  LOP3.LUT R109, R109, R0, RZ, 0x3c, !PT ;  /* 0x000000006d6d7212 */ /* 0x000fe400078e3cff */
[----:B------:R-:W-:Y:S02]  /*60c0*/  LOP3.LUT R110, R110, R3, RZ, 0x3c, !PT ;  /* 0x000000036e6e7212 */ /* 0x000fe400078e3cff */
[----:B------:R-:W-:Y:S02]  /*60d0*/  @P2 R2UR UR36, R107 ;  /* 0x000000006b2422ca */ /* 0x000fe400000e0000 */
[----:B------:R-:W-:Y:S02]  /*60e0*/  SEL R113, R113, RZ, P0 ;  /* 0x000000ff71717207 */ /* 0x000fe40000000000 */
[----:B------:R-:W-:Y:S01]  /*60f0*/  SEL R44, R114, RZ, P1 ;  /* 0x000000ff722c7207 */ /* 0x000fe20000800000 */
[----:B------:R-:W-:Y:S10]  /*6100*/  @P2 BRA `(.L_x_93) ;  /* 0xffffffe400682947 */ /* 0x000ff4000383ffff */
[----:B------:R-:W-:Y:S05]  /*6110*/  EXIT ;  /* 0x000000000000794d */ /* 0x000fea0003800000 */
.L_x_19:
[----:B--2---:R2:W1:Y:S02]  /*6120*/  SYNCS.PHASECHK.TRANS64.TRYWAIT P0, [R3+URZ+0xc0], R2 ;  /* 0x0000c002030075a7 */ /* 0x00446400080011ff */
[----:B-1----:R-:W-:Y:S05]  /*6130*/  @!P0 NANOSLEEP.SYNCS 0x989680 ;  /* 0x009896800000895d */ /* 0x002fea0003900000 */
[----:B------:R-:W1:Y:S02]  /*6140*/  @!P0 SYNCS.PHASECHK.TRANS64 P0, [R3+URZ+0xc0], R2 ;  /* 0x0000c002030085a7 */ /* 0x000e6400080010ff */
[----:B-1----:R-:W-:Y:S05]  /*6150*/  @!P0 BRA `(.L_x_19) ;  /* 0xfffffffc00f08947 */ /* 0x002fea000383ffff */
[----:B------:R-:W-:Y:S05]  /*6160*/  BRA `(.L_x_94) ;  /* 0xffffffb000fc7947 */ /* 0x000fea000383ffff */
.L_x_22:
[----:B-1----:R-:W-:-:S07]  /*6170*/  MOV R2, UR33 ;  /* 0x0000002100027c02 */ /* 0x002fce0008000f00 */
.L_x_95:
[----:B-1----:R1:W2:Y:S02]  /*6180*/  SYNCS.PHASECHK.TRANS64.TRYWAIT P0, [R2+URZ+0x18], R5 ;  /* 0x00001805020075a7 */ /* 0x0022a400080011ff */
[----:B--2---:R-:W-:Y:S05]  /*6190*/  @!P0 NANOSLEEP.SYNCS 0x989680 ;  /* 0x009896800000895d */ /* 0x004fea0003900000 */
[----:B------:R-:W2:Y:S02]  /*61a0*/  @!P0 SYNCS.PHASECHK.TRANS64 P0, [R2+URZ+0x18], R5 ;  /* 0x00001805020085a7 */ /* 0x000ea400080010ff */
[----:B--2---:R-:W-:Y:S05]  /*61b0*/  @!P0 BRA `(.L_x_95) ;  /* 0xfffffffc00f08947 */ /* 0x004fea000383ffff */
[----:B------:R-:W-:Y:S05]  /*61c0*/  BRA `(.L_x_21) ;  /* 0xffffffb4004c7947 */ /* 0x000fea000383ffff */
.L_x_28:
[----:B-1----:R-:W-:-:S07]  /*61d0*/  MOV R2, UR17 ;  /* 0x0000001100027c02 */ /* 0x002fce0008000f00 */
.L_x_96:
[----:B-1----:R1:W2:Y:S02]  /*61e0*/  SYNCS.PHASECHK.TRANS64.TRYWAIT P0, [R2+URZ+0x18], R5 ;  /* 0x00001805020075a7 */ /* 0x0022a400080011ff */
[----:B--2---:R-:W-:Y:S05]  /*61f0*/  @!P0 NANOSLEEP.SYNCS 0x989680 ;  /* 0x009896800000895d */ /* 0x004fea0003900000 */
[----:B------:R-:W2:Y:S02]  /*6200*/  @!P0 SYNCS.PHASECHK.TRANS64 P0, [R2+URZ+0x18], R5 ;  /* 0x00001805020085a7 */ /* 0x000ea400080010ff */
[----:B--2---:R-:W-:Y:S05]  /*6210*/  @!P0 BRA `(.L_x_96) ;  /* 0xfffffffc00f08947 */ /* 0x004fea000383ffff */
[----:B------:R-:W-:Y:S05]  /*6220*/  BRA `(.L_x_27) ;  /* 0xffffffb400f07947 */ /* 0x000fea000383ffff */
.L_x_32:
[----:B-1----:R1:W2:Y:S02]  /*6230*/  SYNCS.PHASECHK.TRANS64.TRYWAIT P0, [R2+URZ+0x50], R3 ;  /* 0x00005003020075a7 */ /* 0x0022a400080011ff */
[----:B--2---:R-:W-:Y:S05]  /*6240*/  @!P0 NANOSLEEP.SYNCS 0x989680 ;  /* 0x009896800000895d */ /* 0x004fea0003900000 */
[----:B------:R-:W2:Y:S02]  /*6250*/  @!P0 SYNCS.PHASECHK.TRANS64 P0, [R2+URZ+0x50], R3 ;  /* 0x00005003020085a7 */ /* 0x000ea400080010ff */
[----:B--2---:R-:W-:Y:S05]  /*6260*/  @!P0 BRA `(.L_x_32) ;  /* 0xfffffffc00f08947 */ /* 0x004fea000383ffff */
[----:B------:R-:W-:Y:S05]  /*6270*/  BRA `(.L_x_97) ;  /* 0xffffffb8007c7947 */ /* 0x000fea000383ffff */
.L_x_36:
[----:B----4-:R-:W-:-:S07]  /*6280*/  MOV R0, UR5 ;  /* 0x0000000500007c02 */ /* 0x010fce0008000f00 */
.L_x_98:
[----:B-1----:R1:W2:Y:S02]  /*6290*/  SYNCS.PHASECHK.TRANS64.TRYWAIT P0, [R0+URZ], R3 ;  /* 0x00000003000075a7 */ /* 0x0022a400080011ff */
[----:B--2---:R-:W-:Y:S05]  /*62a0*/  @!P0 NANOSLEEP.SYNCS 0x989680 ;  /* 0x009896800000895d */ /* 0x004fea0003900000 */
[----:B------:R-:W2:Y:S02]  /*62b0*/  @!P0 SYNCS.PHASECHK.TRANS64 P0, [R0+URZ], R3 ;  /* 0x00000003000085a7 */ /* 0x000ea400080010ff */
[----:B--2---:R-:W-:Y:S05]  /*62c0*/  @!P0 BRA `(.L_x_98) ;  /* 0xfffffffc00f08947 */ /* 0x004fea000383ffff */
[----:B------:R-:W-:Y:S05]  /*62d0*/  BRA `(.L_x_99) ;  /* 0xffffffbc00ec7947 */ /* 0x000fea000383ffff */
.L_x_37:
[----:B----4-:R-:W-:-:S07]  /*62e0*/  MOV R0, UR5 ;  /* 0x0000000500007c02 */ /* 0x010fce0008000f00 */
.L_x_100:
[----:B-1----:R1:W2:Y:S02]  /*62f0*/  SYNCS.PHASECHK.TRANS64.TRYWAIT P0, [R0+URZ], R3 ;  /* 0x00000003000075a7 */ /* 0x0022a400080011ff */
[----:B--2---:R-:W-:Y:S05]  /*6300*/  @!P0 NANOSLEEP.SYNCS 0x989680 ;  /* 0x009896800000895d */ /* 0x004fea0003900000 */
[----:B------:R-:W2:Y:S02]  /*6310*/  @!P0 SYNCS.PHASECHK.TRANS64 P0, [R0+URZ], R3 ;  /* 0x00000003000085a7 */ /* 0x000ea400080010ff */
[----:B--2---:R-:W-:Y:S05]  /*6320*/  @!P0 BRA `(.L_x_100) ;  /* 0xfffffffc00f08947 */ /* 0x004fea000383ffff */
[----:B------:R-:W-:Y:S05]  /*6330*/  BRA `(.L_x_101) ;  /* 0xffffffbc00f87947 */ /* 0x000fea000383ffff */
.L_x_40:
[----:B-1----:R1:W2:Y:S02]  /*6340*/  SYNCS.PHASECHK.TRANS64.TRYWAIT P0, [R0+URZ+0xb0], R5 ;  /* 0x0000b005000075a7 */ /* 0x0022a400080011ff */
[----:B--2---:R-:W-:Y:S05]  /*6350*/  @!P0 NANOSLEEP.SYNCS 0x989680 ;  /* 0x009896800000895d */ /* 0x004fea0003900000 */
[----:B------:R-:W2:Y:S02]  /*6360*/  @!P0 SYNCS.PHASECHK.TRANS64 P0, [R0+URZ+0xb0], R5 ;  /* 0x0000b005000085a7 */ /* 0x000ea400080010ff */
[----:B--2---:R-:W-:Y:S05]  /*6370*/  @!P0 BRA `(.L_x_40) ;  /* 0xfffffffc00f08947 */ /* 0x004fea000383ffff */
[----:B------:R-:W-:Y:S05]  /*6380*/  BRA `(.L_x_102) ;  /* 0xffffffc000547947 */ /* 0x000fea000383ffff */
.L_x_41:
[----:B------:R-:W-:-:S07]  /*6390*/  MOV R0, UR5 ;  /* 0x0000000500007c02 */ /* 0x000fce0008000f00 */
.L_x_103:
[----:B-1----:R1:W2:Y:S02]  /*63a0*/  SYNCS.PHASECHK.TRANS64.TRYWAIT P0, [R0+URZ+0x60], R5 ;  /* 0x00006005000075a7 */ /* 0x0022a400080011ff */
[----:B--2---:R-:W-:Y:S05]  /*63b0*/  @!P0 NANOSLEEP.SYNCS 0x989680 ;  /* 0x009896800000895d */ /* 0x004fea0003900000 */
[----:B------:R-:W2:Y:S02]  /*63c0*/  @!P0 SYNCS.PHASECHK.TRANS64 P0, [R0+URZ+0x60], R5 ;  /* 0x00006005000085a7 */ /* 0x000ea400080010ff */
[----:B--2---:R-:W-:Y:S05]  /*63d0*/  @!P0 BRA `(.L_x_103) ;  /* 0xfffffffc00f08947 */ /* 0x004fea000383ffff */
[----:B------:R-:W-:Y:S05]  /*63e0*/  BRA `(.L_x_104) ;  /* 0xffffffc000647947 */ /* 0x000fea000383ffff */
.L_x_42:
[----:B-1----:R1:W2:Y:S02]  /*63f0*/  SYNCS.PHASECHK.TRANS64.TRYWAIT P1, [R0+URZ+0x50], R5 ;  /* 0x00005005000075a7 */ /* 0x0022a400080211ff */
[----:B--2---:R-:W-:Y:S05]  /*6400*/  @!P1 NANOSLEEP.SYNCS 0x989680 ;  /* 0x009896800000995d */ /* 0x004fea0003900000 */
[----:B------:R-:W2:Y:S02]  /*6410*/  @!P1 SYNCS.PHASECHK.TRANS64 P1, [R0+URZ+0x50], R5 ;  /* 0x00005005000095a7 */ /* 0x000ea400080210ff */
[----:B--2---:R-:W-:Y:S05]  /*6420*/  @!P1 BRA `(.L_x_42) ;  /* 0xfffffffc00f09947 */ /* 0x004fea000383ffff */
[----:B------:R-:W-:Y:S05]  /*6430*/  BRA `(.L_x_105) ;  /* 0xffffffc000947947 */ /* 0x000fea000383ffff */
.L_x_45:
[----:B------:R-:W-:-:S07]  /*6440*/  MOV R0, UR5 ;  /* 0x0000000500007c02 */ /* 0x000fce0008000f00 */
.L_x_106:
[----:B-1----:R1:W2:Y:S02]  /*6450*/  SYNCS.PHASECHK.TRANS64.TRYWAIT P0, [R0+URZ+0x60], R3 ;  /* 0x00006003000075a7 */ /* 0x0022a400080011ff */
[----:B--2---:R-:W-:Y:S05]  /*6460*/  @!P0 NANOSLEEP.SYNCS 0x989680 ;  /* 0x009896800000895d */ /* 0x004fea0003900000 */
[----:B------:R-:W2:Y:S02]  /*6470*/  @!P0 SYNCS.PHASECHK.TRANS64 P0, [R0+URZ+0x60], R3 ;  /* 0x00006003000085a7 */ /* 0x000ea400080010ff */
[----:B--2---:R-:W-:Y:S05]  /*6480*/  @!P0 BRA `(.L_x_106) ;  /* 0xfffffffc00f08947 */ /* 0x004fea000383ffff */
[----:B------:R-:W-:Y:S05]  /*6490*/  BRA `(.L_x_44) ;  /* 0xffffffc000e87947 */ /* 0x000fea000383ffff */
.L_x_52:
[----:B-1----:R1:W2:Y:S02]  /*64a0*/  SYNCS.PHASECHK.TRANS64.TRYWAIT P1, [R0+URZ+0x50], R5 ;  /* 0x00005005000075a7 */ /* 0x0022a400080211ff */
[----:B--2---:R-:W-:Y:S05]  /*64b0*/  @!P1 NANOSLEEP.SYNCS 0x989680 ;  /* 0x009896800000995d */ /* 0x004fea0003900000 */
[----:B------:R-:W2:Y:S02]  /*64c0*/  @!P1 SYNCS.PHASECHK.TRANS64 P1, [R0+URZ+0x50], R5 ;  /* 0x00005005000095a7 */ /* 0x000ea400080210ff */
[----:B--2---:R-:W-:Y:S05]  /*64d0*/  @!P1 BRA `(.L_x_52) ;  /* 0xfffffffc00f09947 */ /* 0x004fea000383ffff */
[----:B------:R-:W-:Y:S05]  /*64e0*/  BRA `(.L_x_107) ;  /* 0xffffffc800587947 */ /* 0x000fea000383ffff */
.L_x_53:
[----:B------:R-:W-:-:S07]  /*64f0*/  MOV R3, UR7 ;  /* 0x0000000700037c02 */ /* 0x000fce0008000f00 */
.L_x_108:
[----:B-1----:R1:W2:Y:S02]  /*6500*/  SYNCS.PHASECHK.TRANS64.TRYWAIT P0, [R3+URZ+0x90], R0 ;  /* 0x00009000030075a7 */ /* 0x0022a400080011ff */
[----:B--2---:R-:W-:Y:S05]  /*6510*/  @!P0 NANOSLEEP.SYNCS 0x989680 ;  /* 0x009896800000895d */ /* 0x004fea0003900000 */
[----:B------:R-:W2:Y:S02]  /*6520*/  @!P0 SYNCS.PHASECHK.TRANS64 P0, [R3+URZ+0x90], R0 ;  /* 0x00009000030085a7 */ /* 0x000ea400080010ff */
[----:B--2---:R-:W-:Y:S05]  /*6530*/  @!P0 BRA `(.L_x_108) ;  /* 0xfffffffc00f08947 */ /* 0x004fea000383ffff */
[----:B------:R-:W-:Y:S05]  /*6540*/  BRA `(.L_x_109) ;  /* 0xffffffc800a87947 */ /* 0x000fea000383ffff */
.L_x_56:
[----:B------:R-:W-:Y:S07]  /*6550*/  MOV R0, UR6 ;  /* 0x0000000600007c02 */ /* 0x000fee0008000f00 */
.L_x_110:
[----:B-1----:R1:W2:Y:S02]  /*6560*/  SYNCS.PHASECHK.TRANS64.TRYWAIT P0, [R0+URZ], R3 ;  /* 0x00000003000075a7 */ /* 0x0022a400080011ff */
[----:B--2---:R-:W-:Y:S05]  /*6570*/  @!P0 NANOSLEEP.SYNCS 0x989680 ;  /* 0x009896800000895d */ /* 0x004fea0003900000 */
[----:B------:R-:W2:Y:S02]  /*6580*/  @!P0 SYNCS.PHASECHK.TRANS64 P0, [R0+URZ], R3 ;  /* 0x00000003000085a7 */ /* 0x000ea400080010ff */
[----:B--2---:R-:W-:Y:S05]  /*6590*/  @!P0 BRA `(.L_x_110) ;  /* 0xfffffffc00f08947 */ /* 0x004fea000383ffff */
[----:B------:R-:W-:Y:S05]  /*65a0*/  BRA `(.L_x_55) ;  /* 0xffffffc800c47947 */ /* 0x000fea000383ffff */
.L_x_59:
[----:B------:R-:W-:-:S07]  /*65b0*/  MOV R0, UR6 ;  /* 0x0000000600007c02 */ /* 0x000fce0008000f00 */
.L_x_111:
[----:B--2---:R2:W4:Y:S02]  /*65c0*/  SYNCS.PHASECHK.TRANS64.TRYWAIT P0, [R0+URZ], R3 ;  /* 0x00000003000075a7 */ /* 0x00452400080011ff */
[----:B----4-:R-:W-:Y:S05]  /*65d0*/  @!P0 NANOSLEEP.SYNCS 0x989680 ;  /* 0x009896800000895d */ /* 0x010fea0003900000 */
[----:B------:R-:W4:Y:S02]  /*65e0*/  @!P0 SYNCS.PHASECHK.TRANS64 P0, [R0+URZ], R3 ;  /* 0x00000003000085a7 */ /* 0x000f2400080010ff */
[----:B----4-:R-:W-:Y:S05]  /*65f0*/  @!P0 BRA `(.L_x_111) ;  /* 0xfffffffc00f08947 */ /* 0x010fea000383ffff */
[----:B------:R-:W-:Y:S05]  /*6600*/  BRA `(.L_x_112) ;  /* 0xffffffcc00a07947 */ /* 0x000fea000383ffff */
.L_x_60:
[----:B------:R-:W-:-:S07]  /*6610*/  MOV R0, UR6 ;  /* 0x0000000600007c02 */ /* 0x000fce0008000f00 */
.L_x_113:
[----:B-1----:R1:W2:Y:S02]  /*6620*/  SYNCS.PHASECHK.TRANS64.TRYWAIT P0, [R0+URZ], R3 ;  /* 0x00000003000075a7 */ /* 0x0022a400080011ff */
[----:B--2---:R-:W-:Y:S05]  /*6630*/  @!P0 NANOSLEEP.SYNCS 0x989680 ;  /* 0x009896800000895d */ /* 0x004fea0003900000 */
[----:B------:R-:W2:Y:S02]  /*6640*/  @!P0 SYNCS.PHASECHK.TRANS64 P0, [R0+URZ], R3 ;  /* 0x00000003000085a7 */ /* 0x000ea400080010ff */
[----:B--2---:R-:W-:Y:S05]  /*6650*/  @!P0 BRA `(.L_x_113) ;  /* 0xfffffffc00f08947 */ /* 0x004fea000383ffff */
[----:B------:R-:W-:Y:S05]  /*6660*/  BRA `(.L_x_114) ;  /* 0xffffffcc00ac7947 */ /* 0x000fea000383ffff */
.L_x_61:
[----:B------:R-:W-:-:S07]  /*6670*/  MOV R0, UR6 ;  /* 0x0000000600007c02 */ /* 0x000fce0008000f00 */
.L_x_115:
[----:B-1----:R1:W2:Y:S02]  /*6680*/  SYNCS.PHASECHK.TRANS64.TRYWAIT P0, [R0+URZ], R3 ;  /* 0x00000003000075a7 */ /* 0x0022a400080011ff */
[----:B--2---:R-:W-:Y:S05]  /*6690*/  @!P0 NANOSLEEP.SYNCS 0x989680 ;  /* 0x009896800000895d */ /* 0x004fea0003900000 */
[----:B------:R-:W2:Y:S02]  /*66a0*/  @!P0 SYNCS.PHASECHK.TRANS64 P0, [R0+URZ], R3 ;  /* 0x00000003000085a7 */ /* 0x000ea400080010ff */
[----:B--2---:R-:W-:Y:S05]  /*66b0*/  @!P0 BRA `(.L_x_115) ;  /* 0xfffffffc00f08947 */ /* 0x004fea000383ffff */
[----:B------:R-:W-:Y:S05]  /*66c0*/  BRA `(.L_x_116) ;  /* 0xffffffcc00b87947 */ /* 0x000fea000383ffff */
.L_x_62:
[----:B------:R-:W-:-:S07]  /*66d0*/  MOV R0, UR7 ;  /* 0x0000000700007c02 */ /* 0x000fce0008000f00 */
.L_x_117:
[----:B-1----:R1:W2:Y:S02]  /*66e0*/  SYNCS.PHASECHK.TRANS64.TRYWAIT P0, [R0+URZ], R3 ;  /* 0x00000003000075a7 */ /* 0x0022a400080011ff */
[----:B--2---:R-:W-:Y:S05]  /*66f0*/  @!P0 NANOSLEEP.SYNCS 0x989680 ;  /* 0x009896800000895d */ /* 0x004fea0003900000 */
[----:B------:R-:W2:Y:S02]  /*6700*/  @!P0 SYNCS.PHASECHK.TRANS64 P0, [R0+URZ], R3 ;  /* 0x00000003000085a7 */ /* 0x000ea400080010ff */
[----:B--2---:R-:W-:Y:S05]  /*6710*/  @!P0 BRA `(.L_x_117) ;  /* 0xfffffffc00f08947 */ /* 0x004fea000383ffff */
[----:B------:R-:W-:Y:S05]  /*6720*/  BRA `(.L_x_118) ;  /* 0xffffffcc00c47947 */ /* 0x000fea000383ffff */
.L_x_67:
[----:B---3--:R3:W1:Y:S02]  /*6730*/  SYNCS.PHASECHK.TRANS64.TRYWAIT P0, [R0+URZ+0x50], R3 ;  /* 0x00005003000075a7 */ /* 0x00866400080011ff */
[----:B-1----:R-:W-:Y:S05]  /*6740*/  @!P0 NANOSLEEP.SYNCS 0x989680 ;  /* 0x009896800000895d */ /* 0x002fea0003900000 */
[----:B------:R-:W1:Y:S02]  /*6750*/  @!P0 SYNCS.PHASECHK.TRANS64 P0, [R0+URZ+0x50], R3 ;  /* 0x00005003000085a7 */ /* 0x000e6400080010ff */
[----:B-1----:R-:W-:Y:S05]  /*6760*/  @!P0 BRA `(.L_x_67) ;  /* 0xfffffffc00f08947 */ /* 0x002fea000383ffff */
[----:B------:R-:W-:Y:S05]  /*6770*/  BRA `(.L_x_119) ;  /* 0xffffffd000c07947 */ /* 0x000fea000383ffff */
.L_x_70:
[----:B------:R-:W-:Y:S07]  /*6780*/  MOV R0, UR6 ;  /* 0x0000000600007c02 */ /* 0x000fee0008000f00 */
.L_x_120:
[----:B-1----:R1:W3:Y:S02]  /*6790*/  SYNCS.PHASECHK.TRANS64.TRYWAIT P0, [R0+URZ+0x48], R3 ;  /* 0x00004803000075a7 */ /* 0x0022e400080011ff */
[----:B---3--:R-:W-:Y:S05]  /*67a0*/  @!P0 NANOSLEEP.SYNCS 0x989680 ;  /* 0x009896800000895d */ /* 0x008fea0003900000 */
[----:B------:R-:W3:Y:S02]  /*67b0*/  @!P0 SYNCS.PHASECHK.TRANS64 P0, [R0+URZ+0x48], R3 ;  /* 0x00004803000085a7 */ /* 0x000ee400080010ff */
[----:B---3--:R-:W-:Y:S05]  /*67c0*/  @!P0 BRA `(.L_x_120) ;  /* 0xfffffffc00f08947 */ /* 0x008fea000383ffff */
[----:B------:R-:W-:Y:S05]  /*67d0*/  BRA `(.L_x_69) ;  /* 0xffffffd400ac7947 */ /* 0x000fea000383ffff */
.L_x_73:
[----:B------:R-:W-:Y:S07]  /*67e0*/  MOV R3, UR6 ;  /* 0x0000000600037c02 */ /* 0x000fee0008000f00 */
.L_x_121:
[----:B-1----:R1:W2:Y:S02]  /*67f0*/  SYNCS.PHASECHK.TRANS64.TRYWAIT P2, [R3+URZ+0x38], R26 ;  /* 0x0000381a030075a7 */ /* 0x0022a400080411ff */
[----:B--2---:R-:W-:Y:S05]  /*6800*/  @!P2 NANOSLEEP.SYNCS 0x989680 ;  /* 0x009896800000a95d */ /* 0x004fea0003900000 */
[----:B------:R-:W2:Y:S02]  /*6810*/  @!P2 SYNCS.PHASECHK.TRANS64 P2, [R3+URZ+0x38], R26 ;  /* 0x0000381a0300a5a7 */ /* 0x000ea400080410ff */
[----:B--2---:R-:W-:Y:S05]  /*6820*/  @!P2 BRA `(.L_x_121) ;  /* 0xfffffffc00f0a947 */ /* 0x004fea000383ffff */
[----:B------:R-:W-:Y:S05]  /*6830*/  BRA `(.L_x_122) ;  /* 0xffffffd800407947 */ /* 0x000fea000383ffff */
.L_x_76:
[----:B--2---:R2:W1:Y:S02]  /*6840*/  SYNCS.PHASECHK.TRANS64.TRYWAIT P0, [R0+URZ+0x50], R3 ;  /* 0x00005003000075a7 */ /* 0x00446400080011ff */
[----:B-1----:R-:W-:Y:S05]  /*6850*/  @!P0 NANOSLEEP.SYNCS 0x989680 ;  /* 0x009896800000895d */ /* 0x002fea0003900000 */
[----:B------:R-:W1:Y:S02]  /*6860*/  @!P0 SYNCS.PHASECHK.TRANS64 P0, [R0+URZ+0x50], R3 ;  /* 0x00005003000085a7 */ /* 0x000e6400080010ff */
[----:B-1----:R-:W-:Y:S05]  /*6870*/  @!P0 BRA `(.L_x_76) ;  /* 0xfffffffc00f08947 */ /* 0x002fea000383ffff */
[----:B------:R-:W-:Y:S05]  /*6880*/  BRA `(.L_x_123) ;  /* 0xffffffdc009c7947 */ /* 0x000fea000383ffff */
.L_x_87:
[----:B-1----:R-:W-:Y:S04]  /*6890*/  MOV R0, UR43 ;  /* 0x0000002b00007c02 */ /* 0x002fe80008000f00 */
[----:B------:R1:W2:Y:S03]  /*68a0*/  SYNCS.PHASECHK.TRANS64.TRYWAIT P1, [R0+URZ+0x30], R3 ;  /* 0x00003003000075a7 */ /* 0x0002a600080211ff */
[----:B--2---:R-:W-:Y:S05]  /*68b0*/  @!P1 NANOSLEEP.SYNCS 0x989680 ;  /* 0x009896800000995d */ /* 0x004fea0003900000 */
[----:B------:R-:W2:Y:S02]  /*68c0*/  @!P1 SYNCS.PHASECHK.TRANS64 P1, [R0+URZ+0x30], R3 ;  /* 0x00003003000095a7 */ /* 0x000ea400080210ff */
[----:B--2---:R-:W-:Y:S05]  /*68d0*/  @!P1 BRA `(.L_x_87) ;  /* 0xfffffffc00ec9947 */ /* 0x004fea000383ffff */
[----:B------:R-:W-:Y:S05]  /*68e0*/  BRA `(.L_x_86) ;  /* 0xffffffe800907947 */ /* 0x000fea000383ffff */
.L_x_89:
[----:B-1----:R1:W4:Y:S02]  /*68f0*/  SYNCS.PHASECHK.TRANS64.TRYWAIT P1, [R92+URZ+0x70], R7 ;  /* 0x000070075c0075a7 */ /* 0x00232400080211ff */
[----:B----4-:R-:W-:Y:S05]  /*6900*/  @!P1 NANOSLEEP.SYNCS 0x989680 ;  /* 0x009896800000995d */ /* 0x010fea0003900000 */
[----:B------:R-:W4:Y:S02]  /*6910*/  @!P1 SYNCS.PHASECHK.TRANS64 P1, [R92+URZ+0x70], R7 ;  /* 0x000070075c0095a7 */ /* 0x000f2400080210ff */
[----:B----4-:R-:W-:Y:S05]  /*6920*/  @!P1 BRA `(.L_x_89) ;  /* 0xfffffffc00f09947 */ /* 0x010fea000383ffff */
[----:B------:R-:W-:Y:S05]  /*6930*/  BRA `(.L_x_88) ;  /* 0xffffffe800cc7947 */ /* 0x000fea000383ffff */
        .weak           $__internal_0_$__cuda_sm10x_tcgen05_guardrail_trap_col_being_dealloced_not_returned_by_alloc
        .type           $__internal_0_$__cuda_sm10x_tcgen05_guardrail_trap_col_being_dealloced_not_returned_by_alloc,@function
        .size           $__internal_0_$__cuda_sm10x_tcgen05_guardrail_trap_col_being_dealloced_not_returned_by_alloc,($__internal_1_$__cuda_sm10x_tcgen05_guardrail_trap_phase_invalid_during_alloc - $__internal_0_$__cuda_sm10x_tcgen05_guardrail_trap_col_being_dealloced_not_returned_by_alloc)
$__internal_0_$__cuda_sm10x_tcgen05_guardrail_trap_col_being_dealloced_not_returned_by_alloc:
[----:B------:R-:W-:Y:S05]  /*6940*/  BPT.TRAP 0x1 ;  /* 0x000000040000795c */ /* 0x000fea0000300000 */
[----:B------:R-:W-:-:S04]  /*6950*/  HFMA2 R3, -RZ, RZ, 0, 0 ;  /* 0x00000000ff037431 */ /* 0x000fc800000001ff */
[----:B------:R-:W-:Y:S05]  /*6960*/  RET.REL.NODEC R2 `(_ZN7cutlass13device_kernelINS_4gemm6kernel13GemmUniversalIN4cute5tupleIJiiiiEEENS1_10collective13CollectiveMmaINS1_35MainloopSm100TmaUmmaWarpSpecializedILi3ELi2ELi4ENS5_IJNS4_1CILi1EEESB_SB_EEEEENS5_IJNSA_ILi64EEESE_NSA_ILi128EEEEEEaNS5_IJlSB_lEEEaSH_NS4_8TiledMMAINS4_8MMA_AtomIJNS4_15SM100_MMA_S8_SSIaaiLi64ELi64ELNS4_4UMMA5MajorE0ELSM_0ELNSL_8SaturateE0EEEEEENS4_6LayoutISC_NS5_IJNSA_ILi0EEESR_SR_EEEEENS5_IJNS4_10UnderscoreESU_SU_EEEEENS4_13SM90_TMA_LOADENS4_14ComposedLayoutINS4_7SwizzleILi3ELi4ELi3EEENS4_18smem_ptr_flag_bitsILi8EEENSQ_INS5_IJNSA_ILi8EEESF_EEENS5_IJSF_SB_EEEEEEEvNS4_8identityESX_S17_vS18_EENS_8epilogue10collective18CollectiveEpilogueINS1A_23Sm100TmaWarpSpecializedILi1ELi1ELi32ELb0ELb0EEEJSG_NS5_IJNSQ_ISE_SB_EES1F_EEEaSH_aSH_NS1A_6fusion15FusionCallbacksIS1E_NS1H_17LinearCombinationIaiaiLNS_15FloatRoundStyleE2EEESG_S1G_JEEENS4_5SM1004TMEM4LOAD26SM100_TMEM_LOAD_16dp32b32xESX_NSY_INSZ_ILi2ELi4ELi3EEES12_NSQ_INS5_IJS13_SE_EEENS5_IJSE_SB_EEEEEEENS4_39AutoVectorizingCopyWithAssumedAlignmentILi128EEENS4_14SM90_TMA_STOREES1V_S1X_S1X_EEEvvEEEEvNT_6ParamsE) ;  /* 0xffffff9402a47950 */ /* 0x000fea0003c3ffff */
        .weak           $__internal_1_$__cuda_sm10x_tcgen05_guardrail_trap_phase_invalid_during_alloc
        .type           $__internal_1_$__cuda_sm10x_tcgen05_guardrail_trap_phase_invalid_during_alloc,@function
        .size           $__internal_1_$__cuda_sm10x_tcgen05_guardrail_trap_phase_invalid_during_alloc,($__internal_2_$__cuda_sm10x_tcgen05_guardrail_trap_unallocated_columns_being_dealloced - $__internal_1_$__cuda_sm10x_tcgen05_guardrail_trap_phase_invalid_during_alloc)
$__internal_1_$__cuda_sm10x_tcgen05_guardrail_trap_phase_invalid_during_alloc:
[----:B------:R-:W-:Y:S05]  /*6970*/  BPT.TRAP 0x1 ;  /* 0x000000040000795c */ /* 0x000fea0000300000 */
[----:B------:R-:W-:-:S04]  /*6980*/  MOV R3, 0x0 ;  /* 0x0000000000037802 */ /* 0x000fc80000000f00 */
[----:B------:R-:W-:Y:S05]  /*6990*/  RET.REL.NODEC R2 `(_ZN7cutlass13device_kernelINS_4gemm6kernel13GemmUniversalIN4cute5tupleIJiiiiEEENS1_10collective13CollectiveMmaINS1_35MainloopSm100TmaUmmaWarpSpecializedILi3ELi2ELi4ENS5_IJNS4_1CILi1EEESB_SB_EEEEENS5_IJNSA_ILi64EEESE_NSA_ILi128EEEEEEaNS5_IJlSB_lEEEaSH_NS4_8TiledMMAINS4_8MMA_AtomIJNS4_15SM100_MMA_S8_SSIaaiLi64ELi64ELNS4_4UMMA5MajorE0ELSM_0ELNSL_8SaturateE0EEEEEENS4_6LayoutISC_NS5_IJNSA_ILi0EEESR_SR_EEEEENS5_IJNS4_10UnderscoreESU_SU_EEEEENS4_13SM90_TMA_LOADENS4_14ComposedLayoutINS4_7SwizzleILi3ELi4ELi3EEENS4_18smem_ptr_flag_bitsILi8EEENSQ_INS5_IJNSA_ILi8EEESF_EEENS5_IJSF_SB_EEEEEEEvNS4_8identityESX_S17_vS18_EENS_8epilogue10collective18CollectiveEpilogueINS1A_23Sm100TmaWarpSpecializedILi1ELi1ELi32ELb0ELb0EEEJSG_NS5_IJNSQ_ISE_SB_EES1F_EEEaSH_aSH_NS1A_6fusion15FusionCallbacksIS1E_NS1H_17LinearCombinationIaiaiLNS_15FloatRoundStyleE2EEESG_S1G_JEEENS4_5SM1004TMEM4LOAD26SM100_TMEM_LOAD_16dp32b32xESX_NSY_INSZ_ILi2ELi4ELi3EEES12_NSQ_INS5_IJS13_SE_EEENS5_IJSE_SB_EEEEEEENS4_39AutoVectorizingCopyWithAssumedAlignmentILi128EEENS4_14SM90_TMA_STOREES1V_S1X_S1X_EEEvvEEEEvNT_6ParamsE) ;  /* 0xffffff9402987950 */ /* 0x000fea0003c3ffff */
        .weak           $__internal_2_$__cuda_sm10x_tcgen05_guardrail_trap_unallocated_columns_being_dealloced
        .type           $__internal_2_$__cuda_sm10x_tcgen05_guardrail_trap_unallocated_columns_being_dealloced,@function
        .size           $__internal_2_$__cuda_sm10x_tcgen05_guardrail_trap_unallocated_columns_being_dealloced,(.L_x_125 - $__internal_2_$__cuda_sm10x_tcgen05_guardrail_trap_unallocated_columns_being_dealloced)
$__internal_2_$__cuda_sm10x_tcgen05_guardrail_trap_unallocated_columns_being_dealloced:
[----:B------:R-:W-:Y:S05]  /*69a0*/  BPT.TRAP 0x1 ;  /* 0x000000040000795c */ /* 0x000fea0000300000 */
[----:B------:R-:W-:-:S04]  /*69b0*/  HFMA2 R3, -RZ, RZ, 0, 0 ;  /* 0x00000000ff037431 */ /* 0x000fc800000001ff */
[----:B------:R-:W-:Y:S05]  /*69c0*/  RET.REL.NODEC R2 `(_ZN7cutlass13device_kernelINS_4gemm6kernel13GemmUniversalIN4cute5tupleIJiiiiEEENS1_10collective13CollectiveMmaINS1_35MainloopSm100TmaUmmaWarpSpecializedILi3ELi2ELi4ENS5_IJNS4_1CILi1EEESB_SB_EEEEENS5_IJNSA_ILi64EEESE_NSA_ILi128EEEEEEaNS5_IJlSB_lEEEaSH_NS4_8TiledMMAINS4_8MMA_AtomIJNS4_15SM100_MMA_S8_SSIaaiLi64ELi64ELNS4_4UMMA5MajorE0ELSM_0ELNSL_8SaturateE0EEEEEENS4_6LayoutISC_NS5_IJNSA_ILi0EEESR_SR_EEEEENS5_IJNS4_10UnderscoreESU_SU_EEEEENS4_13SM90_TMA_LOADENS4_14ComposedLayoutINS4_7SwizzleILi3ELi4ELi3EEENS4_18smem_ptr_flag_bitsILi8EEENSQ_INS5_IJNSA_ILi8EEESF_EEENS5_IJSF_SB_EEEEEEEvNS4_8identityESX_S17_vS18_EENS_8epilogue10collective18CollectiveEpilogueINS1A_23Sm100TmaWarpSpecializedILi1ELi1ELi32ELb0ELb0EEEJSG_NS5_IJNSQ_ISE_SB_EES1F_EEEaSH_aSH_NS1A_6fusion15FusionCallbacksIS1E_NS1H_17LinearCombinationIaiaiLNS_15FloatRoundStyleE2EEESG_S1G_JEEENS4_5SM1004TMEM4LOAD26SM100_TMEM_LOAD_16dp32b32xESX_NSY_INSZ_ILi2ELi4ELi3EEES12_NSQ_INS5_IJS13_SE_EEENS5_IJSE_SB_EEEEEEENS4_39AutoVectorizingCopyWithAssumedAlignmentILi128EEENS4_14SM90_TMA_STOREES1V_S1X_S1X_EEEvvEEEEvNT_6ParamsE) ;  /* 0xffffff94028c7950 */ /* 0x000fea0003c3ffff */
.L_x_124:
[----:B------:R-:W-:-:S00]  /*69d0*/  BRA `(.L_x_124) ;  /* 0xfffffffc00fc7947 */ /* 0x000fc0000383ffff */
[----:B------:R-:W-:-:S00]  /*69e0*/  NOP ;  /* 0x0000000000007918 */ /* 0x000fc00000000000 */
        /* <DEDUP_REMOVED lines=9> */
.L_x_125:


//--------------------- .nv.global.init           --------------------------
	.section	.nv.global.init,"aw",@progbits
.nv.global.init:
	.type		$str$27,@object
	.size		$str$27,($str$28 - $str$27)
$str$27:
        /*0000*/ 	.byte	0x28, 0x61, 0x64, 0x64, 0x72, 0x65, 0x73, 0x73, 0x20, 0x26, 0x20, 0x6d, 0x61, 0x73, 0x6b, 0x29
        /*0010*/ 	.byte	0x20, 0x3d, 0x3d, 0x20, 0x30, 0x00
	.type		$str$28,@object
	.size		$str$28,($str$26 - $str$28)
$str$28:
        /*0016*/ 	.byte	0x2f, 0x74, 0x6d, 0x70, 0x2f, 0x63, 0x75, 0x74, 0x6c, 0x61, 0x73, 0x73, 0x5f, 0x73, 0x77, 0x65
        /*0026*/ 	.byte	0x65, 0x70, 0x5f, 0x73, 0x72, 0x63, 0x2f, 0x69, 0x6e, 0x63, 0x6c, 0x75, 0x64, 0x65, 0x2f, 0x63
        /*0036*/ 	.byte	0x75, 0x74, 0x65, 0x2f, 0x70, 0x6f, 0x69, 0x6e, 0x74, 0x65, 0x72, 0x5f, 0x66, 0x6c, 0x61, 0x67
        /*0046*/ 	.byte	0x67, 0x65, 0x64, 0x2e, 0x68, 0x70, 0x70, 0x00
	.type		$str$26,@object
	.size		$str$26,($str$25 - $str$26)
$str$26:
        /*004e*/ 	.byte	0x2f, 0x74, 0x6d, 0x70, 0x2f, 0x63, 0x75, 0x74, 0x6c, 0x61, 0x73, 0x73, 0x5f, 0x73, 0x77, 0x65
        /*005e*/ 	.byte	0x65, 0x70, 0x5f, 0x73, 0x72, 0x63, 0x2f, 0x69, 0x6e, 0x63, 0x6c, 0x75, 0x64, 0x65, 0x2f, 0x63
        /*006e*/ 	.byte	0x75, 0x74, 0x65, 0x2f, 0x61, 0x74, 0x6f, 0x6d, 0x2f, 0x63, 0x6f, 0x70, 0x79, 0x5f, 0x74, 0x72
        /*007e*/ 	.byte	0x61, 0x69, 0x74, 0x73, 0x5f, 0x73, 0x6d, 0x31, 0x30, 0x30, 0x2e, 0x68, 0x70, 0x70, 0x00
	.type		$str$25,@object
	.size		$str$25,(__unnamed_1 - $str$25)
$str$25:
        /*008d*/ 	.byte	0x28, 0x28, 0x75, 0x69, 0x6e, 0x74, 0x33, 0x32, 0x5f, 0x74, 0x28, 0x74, 0x68, 0x72, 0x65, 0x61
        /*009d*/ 	.byte	0x64, 0x49, 0x64, 0x78, 0x2e, 0x78, 0x29, 0x20, 0x2f, 0x20, 0x33, 0x32, 0x29, 0x20, 0x25, 0x20
        /*00ad*/ 	.byte	0x34, 0x29, 0x20, 0x3d, 0x3d, 0x20, 0x28, 0x28, 0x28, 0x74, 0x6d, 0x65, 0x6d, 0x5f, 0x61, 0x64
        /*00bd*/ 	.byte	0x64, 0x72, 0x20, 0x3e, 0x3e, 0x20, 0x31, 0x36, 0x29, 0x20, 0x2f, 0x20, 0x33, 0x32, 0x29, 0x20
        /*00cd*/ 	.byte	0x25, 0x20, 0x34, 0x29, 0x00
	.type		__unnamed_1,@object
	.size		__unnamed_1,(__unnamed_2 - __unnamed_1)
__unnamed_1:
        /*00d2*/ 	.byte	0x61, 0x75, 0x74, 0x6f, 0x20, 0x63, 0x75, 0x74, 0x65, 0x3a, 0x3a, 0x61, 0x73, 0x5f, 0x70, 0x6f
        /* <DEDUP_REMOVED lines=24> */
        /*0262*/ 	.byte	0x00
	.type		__unnamed_2,@object
	.size		__unnamed_2,(.L_2 - __unnamed_2)
__unnamed_2:
        /* <DEDUP_REMOVED lines=41> */
.L_2:


//--------------------- .nv.shared._ZN7cutlass13device_kernelINS_4gemm6kernel13GemmUniversalIN4cute5tupleIJiiiiEEENS1_10collective13CollectiveMmaINS1_35MainloopSm100TmaUmmaWarpSpecializedILi3ELi2ELi4ENS5_IJNS4_1CILi1EEESB_SB_EEEEENS5_IJNSA_ILi64EEESE_NSA_ILi128EEEEEEaNS5_IJlSB_lEEEaSH_NS4_8TiledMMAINS4_8MMA_AtomIJNS4_15SM100_MMA_S8_SSIaaiLi64ELi64ELNS4_4UMMA5MajorE0ELSM_0ELNSL_8SaturateE0EEEEEENS4_6LayoutISC_NS5_IJNSA_ILi0EEESR_SR_EEEEENS5_IJNS4_10UnderscoreESU_SU_EEEEENS4_13SM90_TMA_LOADENS4_14ComposedLayoutINS4_7SwizzleILi3ELi4ELi3EEENS4_18smem_ptr_flag_bitsILi8EEENSQ_INS5_IJNSA_ILi8EEESF_EEENS5_IJSF_SB_EEEEEEEvNS4_8identityESX_S17_vS18_EENS_8epilogue10collective18CollectiveEpilogueINS1A_23Sm100TmaWarpSpecializedILi1ELi1ELi32ELb0ELb0EEEJSG_NS5_IJNSQ_ISE_SB_EES1F_EEEaSH_aSH_NS1A_6fusion15FusionCallbacksIS1E_NS1H_17LinearCombinationIaiaiLNS_15FloatRoundStyleE2EEESG_S1G_JEEENS4_5SM1004TMEM4LOAD26SM100_TMEM_LOAD_16dp32b32xESX_NSY_INSZ_ILi2ELi4ELi3EEES12_NSQ_INS5_IJS13_SE_EEENS5_IJSE_SB_EEEEEEENS4_39AutoVectorizingCopyWithAssumedAlignmentILi128EEENS4_14SM90_TMA_STOREES1V_S1X_S1X_EEEvvEEEEvNT_6ParamsE --------------------------
	.section	.nv.shared._ZN7cutlass13device_kernelINS_4gemm6kernel13GemmUniversalIN4cute5tupleIJiiiiEEENS1_10collective13CollectiveMmaINS1_35MainloopSm100TmaUmmaWarpSpecializedILi3ELi2ELi4ENS5_IJNS4_1CILi1EEESB_SB_EEEEENS5_IJNSA_ILi64EEESE_NSA_ILi128EEEEEEaNS5_IJlSB_lEEEaSH_NS4_8TiledMMAINS4_8MMA_AtomIJNS4_15SM100_MMA_S8_SSIaaiLi64ELi64ELNS4_4UMMA5MajorE0ELSM_0ELNSL_8SaturateE0EEEEEENS4_6LayoutISC_NS5_IJNSA_ILi0EEESR_SR_EEEEENS5_IJNS4_10UnderscoreESU_SU_EEEEENS4_13SM90_TMA_LOADENS4_14ComposedLayoutINS4_7SwizzleILi3ELi4ELi3EEENS4_18smem_ptr_flag_bitsILi8EEENSQ_INS5_IJNSA_ILi8EEESF_EEENS5_IJSF_SB_EEEEEEEvNS4_8identityESX_S17_vS18_EENS_8epilogue10collective18CollectiveEpilogueINS1A_23Sm100TmaWarpSpecializedILi1ELi1ELi32ELb0ELb0EEEJSG_NS5_IJNSQ_ISE_SB_EES1F_EEEaSH_aSH_NS1A_6fusion15FusionCallbacksIS1E_NS1H_17LinearCombinationIaiaiLNS_15FloatRoundStyleE2EEESG_S1G_JEEENS4_5SM1004TMEM4LOAD26SM100_TMEM_LOAD_16dp32b32xESX_NSY_INSZ_ILi2ELi4ELi3EEES12_NSQ_INS5_IJS13_SE_EEENS5_IJSE_SB_EEEEEEENS4_39AutoVectorizingCopyWithAssumedAlignmentILi128EEENS4_14SM90_TMA_STOREES1V_S1X_S1X_EEEvvEEEEvNT_6ParamsE,"aw",@nobits
	.sectionflags	@""
	.align	16
	.zero		1024


//--------------------- .nv.shared.reserved.0     --------------------------
	.section	.nv.shared.reserved.0,"aw",@nobits
	.weak		__nv_reservedSMEM_offset_0_alias
	.size		__nv_reservedSMEM_offset_0_alias, 0, 64
	.other		__nv_reservedSMEM_offset_0_alias,@"STO_CUDA_RESERVED_SHARED STV_DEFAULT"
__nv_reservedSMEM_offset_0_alias:
	.zero		0
.nv.shared.reserved.0:
	.zero		64
	.weak		__nv_reservedSMEM_tcgen05_partition
	.type		__nv_reservedSMEM_tcgen05_partition,@object
	.size		__nv_reservedSMEM_tcgen05_partition,(.L_0 - __nv_reservedSMEM_tcgen05_partition)
__nv_reservedSMEM_tcgen05_partition:
	.zero		32
.L_0:


//--------------------- .nv.global                --------------------------
	.section	.nv.global,"aw",@nobits
.nv.global:
	.type		_ZN39_INTERNAL_222c05c7_4_k_cu_8e928968_90394cute1_E,@object
	.size		_ZN39_INTERNAL_222c05c7_4_k_cu_8e928968_90394cute1_E,(_ZN39_INTERNAL_222c05c7_4_k_cu_8e928968_90394cuda3std3__45__cpo6cbeginE - _ZN39_INTERNAL_222c05c7_4_k_cu_8e928968_90394cute1_E)
_ZN39_INTERNAL_222c05c7_4_k_cu_8e928968_90394cute1_E:
	.zero		1
	.type		_ZN39_INTERNAL_222c05c7_4_k_cu_8e928968_90394cuda3std3__45__cpo6cbeginE,@object
	.size		_ZN39_INTERNAL_222c05c7_4_k_cu_8e928968_90394cuda3std3__45__cpo6cbeginE,(_ZN39_INTERNAL_222c05c7_4_k_cu_8e928968_90394cuda3std3__48in_placeE - _ZN39_INTERNAL_222c05c7_4_k_cu_8e928968_90394cuda3std3__45__cpo6cbeginE)
_ZN39_INTERNAL_222c05c7_4_k_cu_8e928968_90394cuda3std3__45__cpo6cbeginE:
	.zero		1
	.type		_ZN39_INTERNAL_222c05c7_4_k_cu_8e928968_90394cuda3std3__48in_placeE,@object
	.size		_ZN39_INTERNAL_222c05c7_4_k_cu_8e928968_90394cuda3std3__48in_placeE,(_ZN39_INTERNAL_222c05c7_4_k_cu_8e928968_90394cuda3std6ranges3__45__cpo9iter_moveE - _ZN39_INTERNAL_222c05c7_4_k_cu_8e928968_90394cuda3std3__48in_placeE)
_ZN39_INTERNAL_222c05c7_4_k_cu_8e928968_90394cuda3std3__48in_placeE:
	.zero		1
	.type		_ZN39_INTERNAL_222c05c7_4_k_cu_8e928968_90394cuda3std6ranges3__45__cpo9iter_moveE,@object
	.size		_ZN39_INTERNAL_222c05c7_4_k_cu_8e928968_90394cuda3std6ranges3__45__cpo9iter_moveE,(_ZN39_INTERNAL_222c05c7_4_k_cu_8e928968_90394cuda3std3__45__cpo5beginE - _ZN39_INTERNAL_222c05c7_4_k_cu_8e928968_90394cuda3std6ranges3__45__cpo9iter_moveE)
_ZN39_INTERNAL_222c05c7_4_k_cu_8e928968_90394cuda3std6ranges3__45__cpo9iter_moveE:
	.zero		1
	.type		_ZN39_INTERNAL_222c05c7_4_k_cu_8e928968_90394cuda3std3__45__cpo5beginE,@object
	.size		_ZN39_INTERNAL_222c05c7_4_k_cu_8e928968_90394cuda3std3__45__cpo5beginE,(_ZN39_INTERNAL_222c05c7_4_k_cu_8e928968_90394cuda3std3__441_GLOBAL__N__222c05c7_4_k_cu_8e928968_90396ignoreE - _ZN39_INTERNAL_222c05c7_4_k_cu_8e928968_90394cuda3std3__45__cpo5beginE)
_ZN39_INTERNAL_222c05c7_4_k_cu_8e928968_90394cuda3std3__45__cpo5beginE:
	.zero		1
	.type		_ZN39_INTERNAL_222c05c7_4_k_cu_8e928968_90394cuda3std3__441_GLOBAL__N__222c05c7_4_k_cu_8e928968_90396ignoreE,@object
	.size		_ZN39_INTERNAL_222c05c7_4_k_cu_8e928968_90394cuda3std3__441_GLOBAL__N__222c05c7_4_k_cu_8e928968_90396ignoreE,(_ZN39_INTERNAL_222c05c7_4_k_cu_8e928968_90394cute7productE - _ZN39_INTERNAL_222c05c7_4_k_cu_8e928968_90394cuda3std3__441_GLOBAL__N__222c05c7_4_k_cu_8e928968_90396ignoreE)
_ZN39_INTERNAL_222c05c7_4_k_cu_8e928968_90394cuda3std3__441_GLOBAL__N__222c05c7_4_k_cu_8e928968_90396ignoreE:
	.zero		1
	.type		_ZN39_INTERNAL_222c05c7_4_k_cu_8e928968_90394cute7productE,@object
	.size		_ZN39_INTERNAL_222c05c7_4_k_cu_8e928968_90394cute7productE,(_ZN39_INTERNAL_222c05c7_4_k_cu_8e928968_90394cuda3std3__45__cpo3endE - _ZN39_INTERNAL_222c05c7_4_k_cu_8e928968_90394cute7productE)
_ZN39_INTERNAL_222c05c7_4_k_cu_8e928968_90394cute7productE:
	.zero		1
	.type		_ZN39_INTERNAL_222c05c7_4_k_cu_8e928968_90394cuda3std3__45__cpo3endE,@object
	.size		_ZN39_INTERNAL_222c05c7_4_k_cu_8e928968_90394cuda3std3__45__cpo3endE,(_ZN39_INTERNAL_222c05c7_4_k_cu_8e928968_90394cuda3std3__419piecewise_constructE - _ZN39_INTERNAL_222c05c7_4_k_cu_8e928968_90394cuda3std3__45__cpo3endE)
_ZN39_INTERNAL_222c05c7_4_k_cu_8e928968_90394cuda3std3__45__cpo3endE:
	.zero		1
	.type		_ZN39_INTERNAL_222c05c7_4_k_cu_8e928968_90394cuda3std3__419piecewise_constructE,@object
	.size		_ZN39_INTERNAL_222c05c7_4_k_cu_8e928968_90394cuda3std3__419piecewise_constructE,(_ZN39_INTERNAL_222c05c7_4_k_cu_8e928968_90394cuda3std3__45__cpo4cendE - _ZN39_INTERNAL_222c05c7_4_k_cu_8e928968_90394cuda3std3__419piecewise_constructE)
_ZN39_INTERNAL_222c05c7_4_k_cu_8e928968_90394cuda3std3__419piecewise_constructE:
	.zero		1
	.type		_ZN39_INTERNAL_222c05c7_4_k_cu_8e928968_90394cuda3std3__45__cpo4cendE,@object
	.size		_ZN39_INTERNAL_222c05c7_4_k_cu_8e928968_90394cuda3std3__45__cpo4cendE,(_ZN39_INTERNAL_222c05c7_4_k_cu_8e928968_90394cuda3std6ranges3__45__cpo4swapE - _ZN39_INTERNAL_222c05c7_4_k_cu_8e928968_90394cuda3std3__45__cpo4cendE)
_ZN39_INTERNAL_222c05c7_4_k_cu_8e928968_90394cuda3std3__45__cpo4cendE:
	.zero		1
	.type		_ZN39_INTERNAL_222c05c7_4_k_cu_8e928968_90394cuda3std6ranges3__45__cpo4swapE,@object
	.size		_ZN39_INTERNAL_222c05c7_4_k_cu_8e928968_90394cuda3std6ranges3__45__cpo4swapE,(.L_10 - _ZN39_INTERNAL_222c05c7_4_k_cu_8e928968_90394cuda3std6ranges3__45__cpo4swapE)
_ZN39_INTERNAL_222c05c7_4_k_cu_8e928968_90394cuda3std6ranges3__45__cpo4swapE:
	.zero		1
.L_10:


//--------------------- .nv.constant0._ZN7cutlass13device_kernelINS_4gemm6kernel13GemmUniversalIN4cute5tupleIJiiiiEEENS1_10collective13CollectiveMmaINS1_35MainloopSm100TmaUmmaWarpSpecializedILi3ELi2ELi4ENS5_IJNS4_1CILi1EEESB_SB_EEEEENS5_IJNSA_ILi64EEESE_NSA_ILi128EEEEEEaNS5_IJlSB_lEEEaSH_NS4_8TiledMMAINS4_8MMA_AtomIJNS4_15SM100_MMA_S8_SSIaaiLi64ELi64ELNS4_4UMMA5MajorE0ELSM_0ELNSL_8SaturateE0EEEEEENS4_6LayoutISC_NS5_IJNSA_ILi0EEESR_SR_EEEEENS5_IJNS4_10UnderscoreESU_SU_EEEEENS4_13SM90_TMA_LOADENS4_14ComposedLayoutINS4_7SwizzleILi3ELi4ELi3EEENS4_18smem_ptr_flag_bitsILi8EEENSQ_INS5_IJNSA_ILi8EEESF_EEENS5_IJSF_SB_EEEEEEEvNS4_8identityESX_S17_vS18_EENS_8epilogue10collective18CollectiveEpilogueINS1A_23Sm100TmaWarpSpecializedILi1ELi1ELi32ELb0ELb0EEEJSG_NS5_IJNSQ_ISE_SB_EES1F_EEEaSH_aSH_NS1A_6fusion15FusionCallbacksIS1E_NS1H_17LinearCombinationIaiaiLNS_15FloatRoundStyleE2EEESG_S1G_JEEENS4_5SM1004TMEM4LOAD26SM100_TMEM_LOAD_16dp32b32xESX_NSY_INSZ_ILi2ELi4ELi3EEES12_NSQ_INS5_IJS13_SE_EEENS5_IJSE_SB_EEEEEEENS4_39AutoVectorizingCopyWithAssumedAlignmentILi128EEENS4_14SM90_TMA_STOREES1V_S1X_S1X_EEEvvEEEEvNT_6ParamsE --------------------------
	.section	.nv.constant0._ZN7cutlass13device_kernelINS_4gemm6kernel13GemmUniversalIN4cute5tupleIJiiiiEEENS1_10collective13CollectiveMmaINS1_35MainloopSm100TmaUmmaWarpSpecializedILi3ELi2ELi4ENS5_IJNS4_1CILi1EEESB_SB_EEEEENS5_IJNSA_ILi64EEESE_NSA_ILi128EEEEEEaNS5_IJlSB_lEEEaSH_NS4_8TiledMMAINS4_8MMA_AtomIJNS4_15SM100_MMA_S8_SSIaaiLi64ELi64ELNS4_4UMMA5MajorE0ELSM_0ELNSL_8SaturateE0EEEEEENS4_6LayoutISC_NS5_IJNSA_ILi0EEESR_SR_EEEEENS5_IJNS4_10UnderscoreESU_SU_EEEEENS4_13SM90_TMA_LOADENS4_14ComposedLayoutINS4_7SwizzleILi3ELi4ELi3EEENS4_18smem_ptr_flag_bitsILi8EEENSQ_INS5_IJNSA_ILi8EEESF_EEENS5_IJSF_SB_EEEEEEEvNS4_8identityESX_S17_vS18_EENS_8epilogue10collective18CollectiveEpilogueINS1A_23Sm100TmaWarpSpecializedILi1ELi1ELi32ELb0ELb0EEEJSG_NS5_IJNSQ_ISE_SB_EES1F_EEEaSH_aSH_NS1A_6fusion15FusionCallbacksIS1E_NS1H_17LinearCombinationIaiaiLNS_15FloatRoundStyleE2EEESG_S1G_JEEENS4_5SM1004TMEM4LOAD26SM100_TMEM_LOAD_16dp32b32xESX_NSY_INSZ_ILi2ELi4ELi3EEES12_NSQ_INS5_IJS13_SE_EEENS5_IJSE_SB_EEEEEEENS4_39AutoVectorizingCopyWithAssumedAlignmentILi128EEENS4_14SM90_TMA_STOREES1V_S1X_S1X_EEEvvEEEEvNT_6ParamsE,"a",@progbits
	.sectionflags	@""
	.align	4
.nv.constant0._ZN7cutlass13device_kernelINS_4gemm6kernel13GemmUniversalIN4cute5tupleIJiiiiEEENS1_10collective13CollectiveMmaINS1_35MainloopSm100TmaUmmaWarpSpecializedILi3ELi2ELi4ENS5_IJNS4_1CILi1EEESB_SB_EEEEENS5_IJNSA_ILi64EEESE_NSA_ILi128EEEEEEaNS5_IJlSB_lEEEaSH_NS4_8TiledMMAINS4_8MMA_AtomIJNS4_15SM100_MMA_S8_SSIaaiLi64ELi64ELNS4_4UMMA5MajorE0ELSM_0ELNSL_8SaturateE0EEEEEENS4_6LayoutISC_NS5_IJNSA_ILi0EEESR_SR_EEEEENS5_IJNS4_10UnderscoreESU_SU_EEEEENS4_13SM90_TMA_LOADENS4_14ComposedLayoutINS4_7SwizzleILi3ELi4ELi3EEENS4_18smem_ptr_flag_bitsILi8EEENSQ_INS5_IJNSA_ILi8EEESF_EEENS5_IJSF_SB_EEEEEEEvNS4_8identityESX_S17_vS18_EENS_8epilogue10collective18CollectiveEpilogueINS1A_23Sm100TmaWarpSpecializedILi1ELi1ELi32ELb0ELb0EEEJSG_NS5_IJNSQ_ISE_SB_EES1F_EEEaSH_aSH_NS1A_6fusion15FusionCallbacksIS1E_NS1H_17LinearCombinationIaiaiLNS_15FloatRoundStyleE2EEESG_S1G_JEEENS4_5SM1004TMEM4LOAD26SM100_TMEM_LOAD_16dp32b32xESX_NSY_INSZ_ILi2ELi4ELi3EEES12_NSQ_INS5_IJS13_SE_EEENS5_IJSE_SB_EEEEEEENS4_39AutoVectorizingCopyWithAssumedAlignmentILi128EEENS4_14SM90_TMA_STOREES1V_S1X_S1X_EEEvvEEEEvNT_6ParamsE:
	.zero		2944


//--------------------- SYMBOLS --------------------------

	.type		.nv.reservedSmem.offset0,@object
	.size		.nv.reservedSmem.offset0,0x4
	.type		.nv.reservedSmem.cap,@object
	.size		.nv.reservedSmem.cap,0x4
	.type		__assertfail,@function
